	.headerflags	@"EF_CUDA_TEXMODE_UNIFIED EF_CUDA_64BIT_ADDRESS EF_CUDA_SM86 EF_CUDA_VIRTUAL_SM(EF_CUDA_SM86)"
	.elftype	@"ET_EXEC"


//--------------------- .nv.info                  --------------------------
	.section	.nv.info,"",@"SHT_CUDA_INFO"
	.align	4


	//----- nvinfo : EIATTR_REGCOUNT
	.align		4
        /*0000*/ 	.byte	0x04, 0x2f
        /*0002*/ 	.short	(.L_1 - .L_0)
	.align		4
.L_0:
        /*0004*/ 	.word	index@(triton_mm)
        /*0008*/ 	.word	0x000000df


	//----- nvinfo : EIATTR_MIN_STACK_SIZE
	.align		4
.L_1:
        /*000c*/ 	.byte	0x04, 0x12
        /*000e*/ 	.short	(.L_3 - .L_2)
	.align		4
.L_2:
        /*0010*/ 	.word	index@(triton_mm)
        /*0014*/ 	.word	0x00000000


	//----- nvinfo : EIATTR_FRAME_SIZE
	.align		4
.L_3:
        /*0018*/ 	.byte	0x04, 0x11
        /*001a*/ 	.short	(.L_5 - .L_4)
	.align		4
.L_4:
        /*001c*/ 	.word	index@(triton_mm)
        /*0020*/ 	.word	0x00000000


	//----- nvinfo : EIATTR_MIN_STACK_SIZE
	.align		4
.L_5:
        /*0024*/ 	.byte	0x04, 0x12
        /*0026*/ 	.short	(.L_7 - .L_6)
	.align		4
.L_6:
        /*0028*/ 	.word	index@(triton_mm)
        /*002c*/ 	.word	0x00000000
.L_7:


//--------------------- .nv.info.triton_mm        --------------------------
	.section	.nv.info.triton_mm,"",@"SHT_CUDA_INFO"
	.sectionflags	@""
	.align	4


	//----- nvinfo : EIATTR_CUDA_API_VERSION
	.align		4
        /*0000*/ 	.byte	0x04, 0x37
        /*0002*/ 	.short	(.L_9 - .L_8)
.L_8:
        /*0004*/ 	.word	0x0000007c


	//----- nvinfo : EIATTR_SW2861232_WAR
	.align		4
.L_9:
        /*0008*/ 	.byte	0x01, 0x35
	.zero		2


	//----- nvinfo : EIATTR_PARAM_CBANK
	.align		4
        /*000c*/ 	.byte	0x04, 0x0a
        /*000e*/ 	.short	(.L_11 - .L_10)
	.align		4
.L_10:
        /*0010*/ 	.word	index@(.nv.constant0.triton_mm)
        /*0014*/ 	.short	0x0160
        /*0016*/ 	.short	0x0020


	//----- nvinfo : EIATTR_CBANK_PARAM_SIZE
	.align		4
.L_11:
        /*0018*/ 	.byte	0x03, 0x19
        /*001a*/ 	.short	0x0020


	//----- nvinfo : EIATTR_KPARAM_INFO
	.align		4
        /*001c*/ 	.byte	0x04, 0x17
        /*001e*/ 	.short	(.L_13 - .L_12)
.L_12:
        /*0020*/ 	.word	0x00000000
        /*0024*/ 	.short	0x0003
        /*0026*/ 	.short	0x0018
        /*0028*/ 	.byte	0x00, 0xf4, 0x21, 0x00


	//----- nvinfo : EIATTR_KPARAM_INFO
	.align		4
.L_13:
        /*002c*/ 	.byte	0x04, 0x17
        /*002e*/ 	.short	(.L_15 - .L_14)
.L_14:
        /*0030*/ 	.word	0x00000000
        /*0034*/ 	.short	0x0002
        /*0036*/ 	.short	0x0010
        /*0038*/ 	.byte	0x00, 0xf4, 0x21, 0x00


	//----- nvinfo : EIATTR_KPARAM_INFO
	.align		4
.L_15:
        /*003c*/ 	.byte	0x04, 0x17
        /*003e*/ 	.short	(.L_17 - .L_16)
.L_16:
        /*0040*/ 	.word	0x00000000
        /*0044*/ 	.short	0x0001
        /*0046*/ 	.short	0x0008
        /*0048*/ 	.byte	0x00, 0xf4, 0x21, 0x00


	//----- nvinfo : EIATTR_KPARAM_INFO
	.align		4
.L_17:
        /*004c*/ 	.byte	0x04, 0x17
        /*004e*/ 	.short	(.L_19 - .L_18)
.L_18:
        /*0050*/ 	.word	0x00000000
        /*0054*/ 	.short	0x0000
        /*0056*/ 	.short	0x0000
        /*0058*/ 	.byte	0x00, 0xf4, 0x21, 0x00


	//----- nvinfo : EIATTR_MAXREG_COUNT
	.align		4
.L_19:
        /*005c*/ 	.byte	0x03, 0x1b
        /*005e*/ 	.short	0x00ff


	//----- nvinfo : EIATTR_EXIT_INSTR_OFFSETS
	.align		4
        /*0060*/ 	.byte	0x04, 0x1c
        /*0062*/ 	.short	(.L_21 - .L_20)


	//   ....[0]....
.L_20:
        /*0064*/ 	.word	0x00002e30


	//   ....[1]....
        /*0068*/ 	.word	0x00002e80


	//----- nvinfo : EIATTR_REQNTID
	.align		4
.L_21:
        /*006c*/ 	.byte	0x04, 0x10
        /*006e*/ 	.short	(.L_23 - .L_22)
.L_22:
        /*0070*/ 	.word	0x00000080
        /*0074*/ 	.word	0x00000001
        /*0078*/ 	.word	0x00000001
.L_23:


//--------------------- .nv.callgraph             --------------------------
	.section	.nv.callgraph,"",@"SHT_CUDA_CALLGRAPH"
	.align	4
	.sectionentsize	8
	.align		4
        /*0000*/ 	.word	0x00000000
	.align		4
        /*0004*/ 	.word	0xffffffff
	.align		4
        /*0008*/ 	.word	0x00000000
	.align		4
        /*000c*/ 	.word	0xfffffffe
	.align		4
        /*0010*/ 	.word	0x00000000
	.align		4
        /*0014*/ 	.word	0xfffffffd
	.align		4
        /*0018*/ 	.word	0x00000000
	.align		4
        /*001c*/ 	.word	0xfffffffc


//--------------------- .nv.rel.action            --------------------------
	.section	.nv.rel.action,"",@"SHT_CUDA_RELOCINFO"
	.align	8
	.sectionentsize	8
        /*0000*/ 	.byte	0x73, 0x00, 0x00, 0x00, 0x00, 0x00, 0x00, 0x00, 0x00, 0x00, 0x00, 0x11, 0x25, 0x00, 0x05, 0x36


//--------------------- .nv.constant0.triton_mm   --------------------------
	.section	.nv.constant0.triton_mm,"a",@progbits
	.sectionflags	@""
	.align	4
.nv.constant0.triton_mm:
	.zero		384


//--------------------- .text.triton_mm           --------------------------
	.section	.text.triton_mm,"ax",@progbits
	.sectionflags	@"SHF_BARRIERS=1"
	.sectioninfo	@"SHI_REGISTERS=223"
	.align	128
        .global         triton_mm
        .type           triton_mm,@function
        .size           triton_mm,(.L_x_2 - triton_mm)
        .other          triton_mm,@"STO_CUDA_ENTRY STV_DEFAULT"
triton_mm:
.text.triton_mm:
[----:B------:R-:W-:Y:S02]  /*0000*/  IMAD.MOV.U32 R1, RZ, RZ, c[0x0][0x28] ;  /* 0x00000a00ff017624 */ /* 0x000fe400078e00ff */
[----:B------:R-:W1:Y:S01]  /*0010*/  S2R R9, SR_CTAID.X ;  /* 0x0000000000097919 */ /* 0x000e620000002500 */
[----:B------:R-:W-:Y:S01]  /*0020*/  IMAD.MOV.U32 R5, RZ, RZ, -0x8 ;  /* 0xfffffff8ff057424 */ /* 0x000fe200078e00ff */
[----:B------:R-:W-:Y:S01]  /*0030*/  ULDC.64 UR6, c[0x0][0x118] ;  /* 0x0000460000067ab9 */ /* 0x000fe20000000a00 */
[----:B------:R-:W-:Y:S01]  /*0040*/  IMAD.MOV.U32 R199, RZ, RZ, 0x2 ;  /* 0x00000002ffc77424 */ /* 0x000fe200078e00ff */
[----:B------:R-:W2:Y:S01]  /*0050*/  S2R R204, SR_TID.X ;  /* 0x0000000000cc7919 */ /* 0x000ea20000002100 */
[----:B------:R-:W-:Y:S01]  /*0060*/  IMAD.MOV.U32 R205, RZ, RZ, 0x1 ;  /* 0x00000001ffcd7424 */ /* 0x000fe200078e00ff */
[----:B------:R-:W-:Y:S01]  /*0070*/  CS2R R200, SRZ ;  /* 0x0000000000c87805 */ /* 0x000fe2000001ff00 */
        /* <DEDUP_REMOVED lines=17> */
[C---:B-1----:R-:W-:Y:S01]  /*0190*/  IMAD.HI R0, R9.reuse, 0x2aaaaaab, RZ ;  /* 0x2aaaaaab09007827 */ /* 0x042fe200078e02ff */
[----:B------:R-:W-:Y:S01]  /*01a0*/  IABS R8, R9 ;  /* 0x0000000900087213 */ /* 0x000fe20000000000 */
[----:B------:R-:W-:Y:S01]  /*01b0*/  CS2R R68, SRZ ;  /* 0x0000000000447805 */ /* 0x000fe2000001ff00 */
[----:B------:R-:W-:Y:S01]  /*01c0*/  ISETP.GE.AND P2, PT, R9, RZ, PT ;  /* 0x000000ff0900720c */ /* 0x000fe20003f46270 */
[----:B--2---:R-:W-:Y:S01]  /*01d0*/  IMAD.SHL.U32 R217, R204, 0x8, RZ ;  /* 0x00000008ccd97824 */ /* 0x004fe200078e00ff */
[----:B------:R-:W-:Y:S01]  /*01e0*/  SHF.R.U32.HI R3, RZ, 0x1f, R0 ;  /* 0x0000001fff037819 */ /* 0x000fe20000011600 */
[----:B------:R-:W-:Y:S01]  /*01f0*/  CS2R R70, SRZ ;  /* 0x0000000000467805 */ /* 0x000fe2000001ff00 */
[--C-:B------:R-:W-:Y:S01]  /*0200*/  SHF.R.U32.HI R219, RZ, 0x2, R204.reuse ;  /* 0x00000002ffdb7819 */ /* 0x100fe200000116cc */
[----:B------:R-:W-:Y:S01]  /*0210*/  CS2R R72, SRZ ;  /* 0x0000000000487805 */ /* 0x000fe2000001ff00 */
[----:B------:R-:W-:Y:S01]  /*0220*/  LEA.HI.SX32 R0, R0, R3, 0x1d ;  /* 0x0000000300007211 */ /* 0x000fe200078feaff */
[----:B------:R-:W-:Y:S01]  /*0230*/  CS2R R74, SRZ ;  /* 0x00000000004a7805 */ /* 0x000fe2000001ff00 */
[----:B------:R-:W-:Y:S01]  /*0240*/  LOP3.LUT R15, R217, 0x18, R204, 0x48, !PT ;  /* 0x00000018d90f7812 */ /* 0x000fe200078e48cc */
[----:B------:R-:W-:Y:S01]  /*0250*/  CS2R R88, SRZ ;  /* 0x0000000000587805 */ /* 0x000fe2000001ff00 */
[----:B------:R-:W-:Y:S01]  /*0260*/  CS2R R90, SRZ ;  /* 0x00000000005a7805 */ /* 0x000fe2000001ff00 */
[C---:B------:R-:W-:Y:S01]  /*0270*/  IMAD R2, R0.reuse, R5, 0x1 ;  /* 0x0000000100027424 */ /* 0x040fe200078e0205 */
[----:B------:R-:W-:Y:S01]  /*0280*/  CS2R R92, SRZ ;  /* 0x00000000005c7805 */ /* 0x000fe2000001ff00 */
[----:B------:R-:W-:Y:S01]  /*0290*/  IMAD R7, R0, -0x30, R9 ;  /* 0xffffffd000077824 */ /* 0x000fe200078e0209 */
[----:B------:R-:W-:Y:S01]  /*02a0*/  CS2R R94, SRZ ;  /* 0x00000000005e7805 */ /* 0x000fe2000001ff00 */
[----:B------:R-:W-:Y:S01]  /*02b0*/  CS2R R96, SRZ ;  /* 0x0000000000607805 */ /* 0x000fe2000001ff00 */
[----:B------:R-:W-:Y:S01]  /*02c0*/  IMNMX R4, R2, 0x8, PT ;  /* 0x0000000802047817 */ /* 0x000fe20003800200 */
[----:B------:R-:W-:Y:S01]  /*02d0*/  CS2R R98, SRZ ;  /* 0x0000000000627805 */ /* 0x000fe2000001ff00 */
[----:B------:R-:W-:Y:S01]  /*02e0*/  IABS R12, R7 ;  /* 0x00000007000c7213 */ /* 0x000fe20000000000 */
[----:B------:R-:W-:Y:S01]  /*02f0*/  CS2R R100, SRZ ;  /* 0x0000000000647805 */ /* 0x000fe2000001ff00 */
[-C--:B------:R-:W-:Y:S01]  /*0300*/  IABS R11, R4.reuse ;  /* 0x00000004000b7213 */ /* 0x080fe20000000000 */
[----:B------:R-:W-:Y:S01]  /*0310*/  CS2R R102, SRZ ;  /* 0x0000000000667805 */ /* 0x000fe2000001ff00 */
[-C--:B------:R-:W-:Y:S01]  /*0320*/  IABS R10, R4.reuse ;  /* 0x00000004000a7213 */ /* 0x080fe20000000000 */
[----:B------:R-:W-:Y:S01]  /*0330*/  CS2R R104, SRZ ;  /* 0x0000000000687805 */ /* 0x000fe2000001ff00 */
[----:B------:R-:W1:Y:S01]  /*0340*/  I2F.RP R5, R11 ;  /* 0x0000000b00057306 */ /* 0x000e620000209400 */
[----:B------:R-:W-:Y:S01]  /*0350*/  LOP3.LUT R7, R7, R4, RZ, 0x3c, !PT ;  /* 0x0000000407077212 */ /* 0x000fe200078e3cff */
[----:B------:R-:W-:Y:S01]  /*0360*/  CS2R R106, SRZ ;  /* 0x00000000006a7805 */ /* 0x000fe2000001ff00 */
[----:B------:R-:W-:Y:S01]  /*0370*/  CS2R R108, SRZ ;  /* 0x00000000006c7805 */ /* 0x000fe2000001ff00 */
[----:B------:R-:W-:Y:S01]  /*0380*/  CS2R R110, SRZ ;  /* 0x00000000006e7805 */ /* 0x000fe2000001ff00 */
[----:B------:R-:W-:Y:S01]  /*0390*/  ISETP.GE.AND P4, PT, R7, RZ, PT ;  /* 0x000000ff0700720c */ /* 0x000fe20003f86270 */
        /* <DEDUP_REMOVED lines=10> */
[----:B-1----:R-:W1:Y:S01]  /*0440*/  MUFU.RCP R5, R5 ;  /* 0x0000000500057308 */ /* 0x002e620000001000 */
        /* <DEDUP_REMOVED lines=15> */
[----:B-1----:R-:W-:Y:S01]  /*0540*/  IADD3 R2, R5, 0xffffffe, RZ ;  /* 0x0ffffffe05027810 */ /* 0x002fe20007ffe0ff */
[----:B------:R-:W-:Y:S01]  /*0550*/  CS2R R162, SRZ ;  /* 0x0000000000a27805 */ /* 0x000fe2000001ff00 */
[----:B------:R-:W-:Y:S01]  /*0560*/  CS2R R164, SRZ ;  /* 0x0000000000a47805 */ /* 0x000fe2000001ff00 */
[----:B------:R-:W-:Y:S01]  /*0570*/  CS2R R166, SRZ ;  /* 0x0000000000a67805 */ /* 0x000fe2000001ff00 */
[----:B------:R1:W2:Y:S01]  /*0580*/  F2I.FTZ.U32.TRUNC.NTZ R3, R2 ;  /* 0x0000000200037305 */ /* 0x0002a2000021f000 */
[----:B------:R-:W-:Y:S01]  /*0590*/  CS2R R168, SRZ ;  /* 0x0000000000a87805 */ /* 0x000fe2000001ff00 */
[----:B------:R-:W-:Y:S01]  /*05a0*/  CS2R R170, SRZ ;  /* 0x0000000000aa7805 */ /* 0x000fe2000001ff00 */
[----:B------:R-:W-:Y:S01]  /*05b0*/  UMOV UR4, 0xffffffff ;  /* 0xffffffff00047882 */ /* 0x000fe20000000000 */
[----:B-1----:R-:W-:-:S02]  /*05c0*/  IMAD.MOV.U32 R2, RZ, RZ, RZ ;  /* 0x000000ffff027224 */ /* 0x002fc400078e00ff */
[----:B--2---:R-:W-:-:S04]  /*05d0*/  IMAD.MOV R6, RZ, RZ, -R3 ;  /* 0x000000ffff067224 */ /* 0x004fc800078e0a03 */
[----:B------:R-:W-:Y:S02]  /*05e0*/  IMAD R13, R6, R11, RZ ;  /* 0x0000000b060d7224 */ /* 0x000fe400078e02ff */
[----:B------:R-:W-:Y:S02]  /*05f0*/  IMAD.MOV.U32 R6, RZ, RZ, R8 ;  /* 0x000000ffff067224 */ /* 0x000fe400078e0008 */
[----:B------:R-:W-:-:S04]  /*0600*/  IMAD.HI.U32 R3, R3, R13, R2 ;  /* 0x0000000d03037227 */ /* 0x000fc800078e0002 */
[----:B------:R-:W-:Y:S02]  /*0610*/  IMAD.MOV.U32 R8, RZ, RZ, R12 ;  /* 0x000000ffff087224 */ /* 0x000fe400078e000c */
[----:B------:R-:W-:Y:S02]  /*0620*/  IMAD.MOV R13, RZ, RZ, -R10 ;  /* 0x000000ffff0d7224 */ /* 0x000fe400078e0a0a */
[----:B------:R-:W-:-:S04]  /*0630*/  IMAD.HI.U32 R5, R3, R8, RZ ;  /* 0x0000000803057227 */ /* 0x000fc800078e00ff */
[----:B------:R-:W-:-:S04]  /*0640*/  IMAD.HI.U32 R2, R3, R6, RZ ;  /* 0x0000000603027227 */ /* 0x000fc800078e00ff */
[-C--:B------:R-:W-:Y:S01]  /*0650*/  IMAD R3, R5, R13.reuse, R8 ;  /* 0x0000000d05037224 */ /* 0x080fe200078e0208 */
[----:B------:R-:W-:Y:S01]  /*0660*/  LOP3.LUT R8, R204, 0x8, RZ, 0xc0, !PT ;  /* 0x00000008cc087812 */ /* 0x000fe200078ec0ff */
[----:B------:R-:W-:Y:S01]  /*0670*/  IMAD R2, R2, R13, R6 ;  /* 0x0000000d02027224 */ /* 0x000fe200078e0206 */
[----:B------:R-:W-:Y:S02]  /*0680*/  SHF.R.U32.HI R6, RZ, 0x1, R204 ;  /* 0x00000001ff067819 */ /* 0x000fe400000116cc */
[C---:B------:R-:W-:Y:S02]  /*0690*/  ISETP.GT.U32.AND P3, PT, R11.reuse, R3, PT ;  /* 0x000000030b00720c */ /* 0x040fe40003f64070 */
[----:B------:R-:W-:Y:S02]  /*06a0*/  ISETP.GT.U32.AND P0, PT, R11, R2, PT ;  /* 0x000000020b00720c */ /* 0x000fe40003f04070 */
[----:B------:R-:W-:-:S09]  /*06b0*/  LOP3.LUT R10, R6, 0x8, RZ, 0xc0, !PT ;  /* 0x00000008060a7812 */ /* 0x000fd200078ec0ff */
[--C-:B------:R-:W-:Y:S01]  /*06c0*/  @!P3 IMAD.IADD R3, R3, 0x1, -R11.reuse ;  /* 0x000000010303b824 */ /* 0x100fe200078e0a0b */
[----:B------:R-:W-:Y:S01]  /*06d0*/  @!P3 IADD3 R5, R5, 0x1, RZ ;  /* 0x000000010505b810 */ /* 0x000fe20007ffe0ff */
[----:B------:R-:W-:-:S03]  /*06e0*/  @!P0 IMAD.IADD R2, R2, 0x1, -R11 ;  /* 0x0000000102028824 */ /* 0x000fc600078e0a0b */
[----:B------:R-:W-:Y:S01]  /*06f0*/  ISETP.GE.U32.AND P0, PT, R3, R11, PT ;  /* 0x0000000b0300720c */ /* 0x000fe20003f06070 */
[----:B------:R-:W-:Y:S01]  /*0700*/  IMAD.SHL.U32 R3, R204, 0x4, RZ ;  /* 0x00000004cc037824 */ /* 0x000fe200078e00ff */
[----:B------:R-:W-:-:S04]  /*0710*/  ISETP.GT.U32.AND P1, PT, R11, R2, PT ;  /* 0x000000020b00720c */ /* 0x000fc80003f24070 */
[----:B------:R-:W-:Y:S02]  /*0720*/  LOP3.LUT R6, R3, 0x8, RZ, 0xc0, !PT ;  /* 0x0000000803067812 */ /* 0x000fe400078ec0ff */
[C-C-:B------:R-:W-:Y:S02]  /*0730*/  LOP3.LUT R9, R10.reuse, 0x10, R3.reuse, 0xf8, !PT ;  /* 0x000000100a097812 */ /* 0x140fe400078ef803 */
[----:B------:R-:W-:Y:S02]  /*0740*/  LOP3.LUT R10, R10, 0x18, R3, 0x78, !PT ;  /* 0x000000180a0a7812 */ /* 0x000fe400078e7803 */
[----:B------:R-:W-:Y:S02]  /*0750*/  LOP3.LUT R12, R9, 0x10, R6, 0x1e, !PT ;  /* 0x00000010090c7812 */ /* 0x000fe400078e1e06 */
[----:B------:R-:W-:Y:S01]  /*0760*/  @P0 IADD3 R5, R5, 0x1, RZ ;  /* 0x0000000105050810 */ /* 0x000fe20007ffe0ff */
[----:B------:R-:W-:Y:S01]  /*0770*/  @!P1 IMAD.IADD R2, R2, 0x1, -R11 ;  /* 0x0000000102029824 */ /* 0x000fe200078e0a0b */
[----:B------:R-:W-:-:S02]  /*0780*/  ISETP.NE.AND P0, PT, R4, RZ, PT ;  /* 0x000000ff0400720c */ /* 0x000fc40003f05270 */
[----:B------:R-:W-:Y:S01]  /*0790*/  LOP3.LUT R9, R219, 0x10, RZ, 0xc0, !PT ;  /* 0x00000010db097812 */ /* 0x000fe200078ec0ff */
[----:B------:R-:W-:Y:S01]  /*07a0*/  IMAD.MOV.U32 R6, RZ, RZ, R5 ;  /* 0x000000ffff067224 */ /* 0x000fe200078e0005 */
[----:B------:R-:W-:Y:S01]  /*07b0*/  LOP3.LUT R5, RZ, R4, RZ, 0x33, !PT ;  /* 0x00000004ff057212 */ /* 0x000fe200078e33ff */
[----:B------:R-:W-:Y:S01]  /*07c0*/  @!P2 IMAD.MOV R2, RZ, RZ, -R2 ;  /* 0x000000ffff02a224 */ /* 0x000fe200078e0a02 */
[----:B------:R-:W-:Y:S01]  /*07d0*/  LOP3.LUT R11, R8, 0x10, R219, 0xf8, !PT ;  /* 0x00000010080b7812 */ /* 0x000fe200078ef8db */
[----:B------:R-:W-:Y:S01]  /*07e0*/  @!P4 IMAD.MOV R6, RZ, RZ, -R6 ;  /* 0x000000ffff06c224 */ /* 0x000fe200078e0a06 */
[--C-:B------:R-:W-:Y:S02]  /*07f0*/  LOP3.LUT R9, R9, 0xf, R204.reuse, 0xf8, !PT ;  /* 0x0000000f09097812 */ /* 0x100fe400078ef8cc */
[C---:B------:R-:W-:Y:S02]  /*0800*/  SEL R7, R5.reuse, R2, !P0 ;  /* 0x0000000205077207 */ /* 0x040fe40004000000 */
[----:B------:R-:W-:Y:S01]  /*0810*/  SEL R197, R5, R6, !P0 ;  /* 0x0000000605c57207 */ /* 0x000fe20004000000 */
[----:B------:R-:W-:Y:S01]  /*0820*/  IMAD.SHL.U32 R9, R9, 0x20, RZ ;  /* 0x0000002009097824 */ /* 0x000fe200078e00ff */
[--C-:B------:R-:W-:Y:S01]  /*0830*/  SHF.R.U32.HI R2, RZ, 0x2, R204.reuse ;  /* 0x00000002ff027819 */ /* 0x100fe200000116cc */
[----:B------:R-:W-:Y:S01]  /*0840*/  IMAD R7, R0, 0x8, R7 ;  /* 0x0000000800077824 */ /* 0x000fe200078e0207 */
[----:B------:R-:W-:Y:S01]  /*0850*/  LOP3.LUT R11, R11, 0x7, R204, 0xf8, !PT ;  /* 0x000000070b0b7812 */ /* 0x000fe200078ef8cc */
[----:B------:R-:W-:Y:S01]  /*0860*/  IMAD.SHL.U32 R197, R197, 0x80, RZ ;  /* 0x00000080c5c57824 */ /* 0x000fe200078e00ff */
[----:B------:R-:W-:Y:S01]  /*0870*/  SGXT.U32 R0, R2, 0x5 ;  /* 0x000000050200781a */ /* 0x000fe20000000000 */
[----:B------:R-:W-:Y:S01]  /*0880*/  IMAD.SHL.U32 R198, R7, 0x80, RZ ;  /* 0x0000008007c67824 */ /* 0x000fe200078e00ff */
[-C--:B------:R-:W-:Y:S01]  /*0890*/  LOP3.LUT R216, R10, R9.reuse, RZ, 0xfc, !PT ;  /* 0x000000090ad87212 */ /* 0x080fe200078efcff */
[----:B------:R-:W-:Y:S01]  /*08a0*/  IMAD.SHL.U32 R11, R11, 0x20, RZ ;  /* 0x000000200b0b7824 */ /* 0x000fe200078e00ff */
[----:B------:R-:W-:Y:S01]  /*08b0*/  LOP3.LUT R7, R197, R0, RZ, 0xfc, !PT ;  /* 0x00000000c5077212 */ /* 0x000fe200078efcff */
[----:B------:R-:W-:Y:S01]  /*08c0*/  IMAD R218, R0, 0x20, R15 ;  /* 0x0000002000da7824 */ /* 0x000fe200078e020f */
[----:B------:R-:W-:-:S02]  /*08d0*/  LOP3.LUT R215, R12, R9, RZ, 0xfc, !PT ;  /* 0x000000090cd77212 */ /* 0x000fc400078efcff */
[----:B------:R-:W-:Y:S01]  /*08e0*/  IADD3 R213, R11, 0x400, RZ ;  /* 0x000004000bd57810 */ /* 0x000fe20007ffe0ff */
[----:B------:R-:W-:Y:S01]  /*08f0*/  IMAD.HI R9, R7, 0x2aaaaaab, RZ ;  /* 0x2aaaaaab07097827 */ /* 0x000fe200078e02ff */
[C---:B------:R-:W-:Y:S02]  /*0900*/  IADD3 R211, R11.reuse, 0x800, RZ ;  /* 0x000008000bd37810 */ /* 0x040fe40007ffe0ff */
[----:B------:R-:W-:Y:S01]  /*0910*/  IADD3 R11, R11, 0xc00, RZ ;  /* 0x00000c000b0b7810 */ /* 0x000fe20007ffe0ff */
[----:B------:R-:W-:Y:S01]  /*0920*/  IMAD.SHL.U32 R218, R218, 0x2, RZ ;  /* 0x00000002dada7824 */ /* 0x000fe200078e00ff */
[----:B------:R-:W-:Y:S02]  /*0930*/  LOP3.LUT R2, R198, R0, RZ, 0xfc, !PT ;  /* 0x00000000c6027212 */ /* 0x000fe400078efcff */
[-C--:B------:R-:W-:Y:S02]  /*0940*/  LOP3.LUT R214, R213, R10.reuse, RZ, 0xfc, !PT ;  /* 0x0000000ad5d67212 */ /* 0x080fe400078efcff */
[-C--:B------:R-:W-:Y:S01]  /*0950*/  LOP3.LUT R212, R211, R10.reuse, RZ, 0xfc, !PT ;  /* 0x0000000ad3d47212 */ /* 0x080fe200078efcff */
[----:B------:R-:W-:Y:S01]  /*0960*/  IMAD.HI R6, R2, 0x3531dec1, RZ ;  /* 0x3531dec102067827 */ /* 0x000fe200078e02ff */
[----:B------:R-:W-:-:S02]  /*0970*/  LOP3.LUT R210, R11, R10, RZ, 0xfc, !PT ;  /* 0x0000000a0bd27212 */ /* 0x000fc400078efcff */
[----:B------:R-:W-:Y:S02]  /*0980*/  LOP3.LUT R4, R198, 0x20, R0, 0xfe, !PT ;  /* 0x00000020c6047812 */ /* 0x000fe400078efe00 */
[----:B------:R-:W-:Y:S02]  /*0990*/  SHF.R.U32.HI R10, RZ, 0x1f, R9 ;  /* 0x0000001fff0a7819 */ /* 0x000fe40000011609 */
[----:B------:R-:W-:Y:S01]  /*09a0*/  LOP3.LUT R213, R12, R213, RZ, 0xfc, !PT ;  /* 0x000000d50cd57212 */ /* 0x000fe200078efcff */
[----:B------:R-:W-:Y:S01]  /*09b0*/  IMAD.HI R8, R4, 0x3531dec1, RZ ;  /* 0x3531dec104087827 */ /* 0x000fe200078e02ff */
[C---:B------:R-:W-:Y:S02]  /*09c0*/  LOP3.LUT R211, R12.reuse, R211, RZ, 0xfc, !PT ;  /* 0x000000d30cd37212 */ /* 0x040fe400078efcff */
[----:B------:R-:W-:Y:S02]  /*09d0*/  LOP3.LUT R209, R12, R11, RZ, 0xfc, !PT ;  /* 0x0000000b0cd17212 */ /* 0x000fe400078efcff */
[----:B------:R-:W-:-:S02]  /*09e0*/  LEA.HI R12, R9, R10, RZ, 0x19 ;  /* 0x0000000a090c7211 */ /* 0x000fc400078fc8ff */
[----:B------:R-:W-:Y:S02]  /*09f0*/  LOP3.LUT R5, R198, 0x40, R0, 0xfe, !PT ;  /* 0x00000040c6057812 */ /* 0x000fe400078efe00 */
[----:B------:R-:W-:Y:S01]  /*0a00*/  SHF.R.U32.HI R9, RZ, 0x1f, R6 ;  /* 0x0000001fff097819 */ /* 0x000fe20000011606 */
[----:B------:R-:W-:Y:S01]  /*0a10*/  IMAD R12, R12, -0x300, R7 ;  /* 0xfffffd000c0c7824 */ /* 0x000fe200078e0207 */
[--C-:B------:R-:W-:Y:S01]  /*0a20*/  LOP3.LUT R16, R197, 0x20, R0.reuse, 0xfe, !PT ;  /* 0x00000020c5107812 */ /* 0x100fe200078efe00 */
[----:B------:R-:W-:Y:S01]  /*0a30*/  IMAD.HI R10, R5, 0x3531dec1, RZ ;  /* 0x3531dec1050a7827 */ /* 0x000fe200078e02ff */
[----:B------:R-:W-:Y:S02]  /*0a40*/  LEA.HI R9, R6, R9, RZ, 0x1c ;  /* 0x0000000906097211 */ /* 0x000fe400078fe0ff */
[----:B------:R-:W-:Y:S01]  /*0a50*/  LOP3.LUT R17, R197, 0x40, R0, 0xfe, !PT ;  /* 0x00000040c5117812 */ /* 0x000fe200078efe00 */
[----:B------:R-:W-:Y:S01]  /*0a60*/  IMAD R30, R12, 0x300, RZ ;  /* 0x000003000c1e7824 */ /* 0x000fe200078e02ff */
[----:B------:R-:W-:-:S02]  /*0a70*/  SHF.R.U32.HI R11, RZ, 0x1f, R8 ;  /* 0x0000001fff0b7819 */ /* 0x000fc40000011608 */
[----:B------:R-:W-:Y:S02]  /*0a80*/  LOP3.LUT R6, R198, 0x60, R0, 0xfe, !PT ;  /* 0x00000060c6067812 */ /* 0x000fe400078efe00 */
[----:B------:R-:W-:Y:S02]  /*0a90*/  PRMT R14, R16, 0x9910, RZ ;  /* 0x00009910100e7816 */ /* 0x000fe400000000ff */
[----:B------:R-:W-:Y:S02]  /*0aa0*/  PRMT R15, R17, 0x9910, RZ ;  /* 0x00009910110f7816 */ /* 0x000fe400000000ff */
[----:B------:R-:W-:Y:S01]  /*0ab0*/  LEA.HI R11, R8, R11, RZ, 0x1c ;  /* 0x0000000b080b7211 */ /* 0x000fe200078fe0ff */
[----:B------:R-:W-:Y:S01]  /*0ac0*/  IMAD.HI R8, R6, 0x3531dec1, RZ ;  /* 0x3531dec106087827 */ /* 0x000fe200078e02ff */
[----:B------:R-:W-:Y:S02]  /*0ad0*/  SHF.R.U32.HI R13, RZ, 0x1f, R10 ;  /* 0x0000001fff0d7819 */ /* 0x000fe4000001160a */
[----:B------:R-:W-:Y:S01]  /*0ae0*/  LOP3.LUT R18, R197, 0x60, R0, 0xfe, !PT ;  /* 0x00000060c5127812 */ /* 0x000fe200078efe00 */
[----:B------:R-:W-:Y:S01]  /*0af0*/  IMAD.MOV.U32 R0, RZ, RZ, R14 ;  /* 0x000000ffff007224 */ /* 0x000fe200078e000e */
[----:B------:R-:W-:Y:S01]  /*0b00*/  LEA.HI R10, R10, R13, RZ, 0x1c ;  /* 0x0000000d0a0a7211 */ /* 0x000fe200078fe0ff */
[----:B------:R-:W-:Y:S01]  /*0b10*/  IMAD.MOV.U32 R14, RZ, RZ, R15 ;  /* 0x000000ffff0e7224 */ /* 0x000fe200078e000f */
[----:B------:R-:W-:Y:S01]  /*0b20*/  SHF.R.U32.HI R13, RZ, 0x1f, R8 ;  /* 0x0000001fff0d7819 */ /* 0x000fe20000011608 */
[----:B------:R-:W-:Y:S01]  /*0b30*/  IMAD R7, R0, 0x2aab, RZ ;  /* 0x00002aab00077824 */ /* 0x000fe200078e02ff */
[----:B------:R-:W-:Y:S01]  /*0b40*/  LOP3.LUT R208, R3, 0x18, R204, 0x48, !PT ;  /* 0x0000001803d07812 */ /* 0x000fe200078e48cc */
[----:B------:R-:W-:Y:S01]  /*0b50*/  IMAD R14, R14, 0x2aab, RZ ;  /* 0x00002aab0e0e7824 */ /* 0x000fe200078e02ff */
[----:B------:R-:W-:Y:S01]  /*0b60*/  LEA.HI R13, R8, R13, RZ, 0x1c ;  /* 0x0000000d080d7211 */ /* 0x000fe200078fe0ff */
[----:B------:R-:W-:Y:S01]  /*0b70*/  IMAD R11, R11, -0x4d, R4 ;  /* 0xffffffb30b0b7824 */ /* 0x000fe200078e0204 */
[----:B------:R-:W-:Y:S01]  /*0b80*/  PRMT R8, R18, 0x9910, RZ ;  /* 0x0000991012087816 */ /* 0x000fe200000000ff */
[----:B------:R-:W-:Y:S01]  /*0b90*/  IMAD R0, R9, -0x4d, R2 ;  /* 0xffffffb309007824 */ /* 0x000fe200078e0202 */
[----:B------:R-:W-:Y:S01]  /*0ba0*/  SHF.R.S32.HI R4, RZ, 0x10, R14 ;  /* 0x00000010ff047819 */ /* 0x000fe2000001140e */
[----:B------:R-:W-:Y:S01]  /*0bb0*/  IMAD R10, R10, -0x4d, R5 ;  /* 0xffffffb30a0a7824 */ /* 0x000fe200078e0205 */
[----:B------:R-:W-:Y:S01]  /*0bc0*/  SHF.R.S32.HI R2, RZ, 0x10, R7 ;  /* 0x00000010ff027819 */ /* 0x000fe20000011407 */
[----:B------:R-:W-:Y:S01]  /*0bd0*/  IMAD R8, R8, 0x2aab, RZ ;  /* 0x00002aab08087824 */ /* 0x000fe200078e02ff */
[----:B------:R-:W-:Y:S01]  /*0be0*/  LOP3.LUT R7, R4, 0xffff, RZ, 0xc0, !PT ;  /* 0x0000ffff04077812 */ /* 0x000fe200078ec0ff */
[----:B------:R-:W-:Y:S01]  /*0bf0*/  IMAD R26, R10, 0x300, RZ ;  /* 0x000003000a1a7824 */ /* 0x000fe200078e02ff */
[----:B------:R-:W-:Y:S01]  /*0c00*/  LOP3.LUT R14, R204, 0x3, RZ, 0xc0, !PT ;  /* 0x00000003cc0e7812 */ /* 0x000fe200078ec0ff */
[----:B------:R-:W-:Y:S01]  /*0c10*/  IMAD R13, R13, -0x4d, R6 ;  /* 0xffffffb30d0d7824 */ /* 0x000fe200078e0206 */
[----:B------:R-:W-:Y:S01]  /*0c20*/  SHF.R.S32.HI R5, RZ, 0x10, R8 ;  /* 0x00000010ff057819 */ /* 0x000fe20000011408 */
[----:B------:R-:W-:Y:S01]  /*0c30*/  IMAD.WIDE R8, R26, 0x2, RZ ;  /* 0x000000021a087825 */ /* 0x000fe200078e02ff */
[----:B------:R-:W-:-:S02]  /*0c40*/  SHF.R.U32.HI R4, RZ, 0xf, R7 ;  /* 0x0000000fff047819 */ /* 0x000fc40000011607 */
[----:B------:R-:W-:Y:S01]  /*0c50*/  LOP3.LUT R25, R5, 0xffff, RZ, 0xc0, !PT ;  /* 0x0000ffff05197812 */ /* 0x000fe200078ec0ff */
[----:B------:R-:W-:Y:S01]  /*0c60*/  IMAD.WIDE.U32 R14, R14, 0x10, RZ ;  /* 0x000000100e0e7825 */ /* 0x000fe200078e00ff */
[----:B------:R-:W-:Y:S02]  /*0c70*/  LEA.HI R24, R7, R4, RZ, 0x19 ;  /* 0x0000000407187211 */ /* 0x000fe400078fc8ff */
[----:B------:R-:W-:Y:S01]  /*0c80*/  LOP3.LUT R19, R2, 0xffff, RZ, 0xc0, !PT ;  /* 0x0000ffff02137812 */ /* 0x000fe200078ec0ff */
[----:B------:R-:W-:Y:S01]  /*0c90*/  IMAD.WIDE R4, R30, 0x2, RZ ;  /* 0x000000021e047825 */ /* 0x000fe200078e02ff */
[----:B------:R-:W-:Y:S02]  /*0ca0*/  LOP3.LUT R181, R15, R9, RZ, 0xfc, !PT ;  /* 0x000000090fb57212 */ /* 0x000fe400078efcff */
[----:B------:R-:W-:Y:S01]  /*0cb0*/  SHF.R.U32.HI R2, RZ, 0xf, R19 ;  /* 0x0000000fff027819 */ /* 0x000fe20000011613 */
[----:B------:R-:W-:Y:S01]  /*0cc0*/  IMAD R28, R13, 0x300, RZ ;  /* 0x000003000d1c7824 */ /* 0x000fe200078e02ff */
[----:B------:R-:W-:Y:S01]  /*0cd0*/  LOP3.LUT R189, R15, R5, RZ, 0xfc, !PT ;  /* 0x000000050fbd7212 */ /* 0x000fe200078efcff */
[----:B------:R-:W-:Y:S01]  /*0ce0*/  IMAD R12, R11, 0x300, RZ ;  /* 0x000003000b0c7824 */ /* 0x000fe200078e02ff */
[----:B------:R-:W-:Y:S01]  /*0cf0*/  LOP3.LUT R5, R14, R8, RZ, 0xfc, !PT ;  /* 0x000000080e057212 */ /* 0x000fe200078efcff */
[----:B------:R-:W-:Y:S01]  /*0d00*/  IMAD R8, R0, 0x300, RZ ;  /* 0x0000030000087824 */ /* 0x000fe200078e02ff */
[----:B------:R-:W-:Y:S01]  /*0d10*/  LEA.HI R19, R19, R2, RZ, 0x19 ;  /* 0x0000000213137211 */ /* 0x000fe200078fc8ff */
[----:B------:R-:W-:Y:S01]  /*0d20*/  IMAD.WIDE R6, R28, 0x2, RZ ;  /* 0x000000021c067825 */ /* 0x000fe200078e02ff */
[----:B------:R-:W-:-:S02]  /*0d30*/  SHF.R.U32.HI R2, RZ, 0xf, R25 ;  /* 0x0000000fff027819 */ /* 0x000fc40000011619 */
[--C-:B------:R-:W-:Y:S01]  /*0d40*/  LOP3.LUT R32, R8, 0x18, R217.reuse, 0xf8, !PT ;  /* 0x0000001808207812 */ /* 0x100fe200078ef8d9 */
[C---:B------:R-:W-:Y:S01]  /*0d50*/  IMAD.WIDE R10, R12.reuse, 0x2, RZ ;  /* 0x000000020c0a7825 */ /* 0x040fe200078e02ff */
[----:B------:R-:W-:Y:S02]  /*0d60*/  LOP3.LUT R34, R12, 0x18, R217, 0xf8, !PT ;  /* 0x000000180c227812 */ /* 0x000fe400078ef8d9 */
[----:B------:R-:W-:Y:S01]  /*0d70*/  SHF.R.S32.HI R21, RZ, 0x1f, R8 ;  /* 0x0000001fff157819 */ /* 0x000fe20000011408 */
[----:B------:R-:W-:Y:S01]  /*0d80*/  IMAD.WIDE R8, R8, 0x2, RZ ;  /* 0x0000000208087825 */ /* 0x000fe200078e02ff */
[----:B------:R-:W-:Y:S02]  /*0d90*/  LEA R20, P0, R32, c[0x0][0x160], 0x1 ;  /* 0x0000580020147a11 */ /* 0x000fe400078008ff */
[----:B------:R-:W-:Y:S02]  /*0da0*/  LOP3.LUT R183, R15, R7, RZ, 0xfc, !PT ;  /* 0x000000070fb77212 */ /* 0x000fe400078efcff */
[----:B------:R-:W-:-:S02]  /*0db0*/  LOP3.LUT R7, R14, R10, RZ, 0xfc, !PT ;  /* 0x0000000a0e077212 */ /* 0x000fc400078efcff */
[----:B------:R-:W-:Y:S01]  /*0dc0*/  LOP3.LUT R0, R15, R11, RZ, 0xfc, !PT ;  /* 0x0000000b0f007212 */ /* 0x000fe200078efcff */
[-C--:B------:R-:W-:Y:S01]  /*0dd0*/  IMAD.WIDE R10, R32, R199.reuse, c[0x0][0x160] ;  /* 0x00005800200a7625 */ /* 0x080fe200078e02c7 */
[----:B------:R-:W-:Y:S02]  /*0de0*/  LEA.HI R25, R25, R2, RZ, 0x19 ;  /* 0x0000000219197211 */ /* 0x000fe400078fc8ff */
[----:B------:R-:W-:Y:S01]  /*0df0*/  SHF.R.S32.HI R23, RZ, 0x1f, R12 ;  /* 0x0000001fff177819 */ /* 0x000fe2000001140c */
[C---:B------:R-:W-:Y:S01]  /*0e00*/  IMAD.WIDE R12, R34.reuse, R199, c[0x0][0x160] ;  /* 0x00005800220c7625 */ /* 0x040fe200078e02c7 */
[----:B------:R-:W-:Y:S01]  /*0e10*/  LEA R22, P1, R34, c[0x0][0x160], 0x1 ;  /* 0x0000580022167a11 */ /* 0x000fe200078208ff */
[----:B------:R1:W-:Y:S01]  /*0e20*/  LDGSTS.E.BYPASS.128 [R218], [R10.64] ;  /* 0x000000000ada7fae */ /* 0x0003e2000b901c46 */
[----:B------:R-:W-:Y:S02]  /*0e30*/  LEA.HI.X R21, R32, c[0x0][0x164], R21, 0x1, P0 ;  /* 0x0000590020157a11 */ /* 0x000fe400000f0c15 */
[----:B------:R-:W-:Y:S01]  /*0e40*/  LOP3.LUT R2, R14, R6, RZ, 0xfc, !PT ;  /* 0x000000060e027212 */ /* 0x000fe200078efcff */
[----:B------:R2:W-:Y:S01]  /*0e50*/  LDGSTS.E.BYPASS.128 [R218+0x800], [R12.64] ;  /* 0x008000000cda7fae */ /* 0x0005e2000b901c46 */
[----:B------:R-:W-:-:S02]  /*0e60*/  LOP3.LUT R32, R26, 0x18, R217, 0xf8, !PT ;  /* 0x000000181a207812 */ /* 0x000fc400078ef8d9 */
[----:B------:R-:W-:Y:S02]  /*0e70*/  LOP3.LUT R6, R15, R9, RZ, 0xfc, !PT ;  /* 0x000000090f067212 */ /* 0x000fe400078efcff */
[----:B------:R-:W-:Y:S02]  /*0e80*/  PRMT R9, R19, 0x9910, RZ ;  /* 0x0000991013097816 */ /* 0x000fe400000000ff */
[----:B------:R-:W-:Y:S01]  /*0e90*/  LEA.HI.X R23, R34, c[0x0][0x164], R23, 0x1, P1 ;  /* 0x0000590022177a11 */ /* 0x000fe200008f0c17 */
[-C--:B-1----:R-:W-:Y:S01]  /*0ea0*/  IMAD.WIDE R10, R32, R199.reuse, c[0x0][0x160] ;  /* 0x00005800200a7625 */ /* 0x082fe200078e02c7 */
[----:B------:R-:W-:Y:S02]  /*0eb0*/  PRMT R19, R24, 0x9910, RZ ;  /* 0x0000991018137816 */ /* 0x000fe400000000ff */
[----:B------:R-:W-:Y:S01]  /*0ec0*/  SHF.R.S32.HI R27, RZ, 0x1f, R26 ;  /* 0x0000001fff1b7819 */ /* 0x000fe2000001141a */
[----:B------:R-:W-:Y:S01]  /*0ed0*/  IMAD R9, R9, 0x300, RZ ;  /* 0x0000030009097824 */ /* 0x000fe200078e02ff */
[----:B------:R-:W-:Y:S01]  /*0ee0*/  LOP3.LUT R34, R28, 0x18, R217, 0xf8, !PT ;  /* 0x000000181c227812 */ /* 0x000fe200078ef8d9 */
[----:B------:R-:W-:Y:S01]  /*0ef0*/  IMAD R19, R19, 0x300, RZ ;  /* 0x0000030013137824 */ /* 0x000fe200078e02ff */
[----:B------:R-:W-:Y:S01]  /*0f00*/  SHF.R.S32.HI R29, RZ, 0x1f, R28 ;  /* 0x0000001fff1d7819 */ /* 0x000fe2000001141c */
[----:B------:R-:W-:Y:S01]  /*0f10*/  IMAD.MOV R9, RZ, RZ, -R9 ;  /* 0x000000ffff097224 */ /* 0x000fe200078e0a09 */
[----:B------:R-:W-:Y:S01]  /*0f20*/  LEA R24, P0, R32, c[0x0][0x160], 0x1 ;  /* 0x0000580020187a11 */ /* 0x000fe200078008ff */
[----:B--2---:R-:W-:Y:S01]  /*0f30*/  IMAD.WIDE R12, R34, R199, c[0x0][0x160] ;  /* 0x00005800220c7625 */ /* 0x004fe200078e02c7 */
[----:B------:R-:W-:Y:S01]  /*0f40*/  PRMT R28, R25, 0x9910, RZ ;  /* 0x00009910191c7816 */ /* 0x000fe200000000ff */
[----:B------:R1:W-:Y:S01]  /*0f50*/  LDGSTS.E.BYPASS.128 [R218+0x1000], [R10.64] ;  /* 0x010000000ada7fae */ /* 0x0003e2000b901c46 */
[----:B------:R-:W-:-:S02]  /*0f60*/  LEA.HI.X R25, R32, c[0x0][0x164], R27, 0x1, P0 ;  /* 0x0000590020197a11 */ /* 0x000fc400000f0c1b */
[----:B------:R-:W-:Y:S01]  /*0f70*/  LEA R26, P0, R34, c[0x0][0x160], 0x1 ;  /* 0x00005800221a7a11 */ /* 0x000fe200078008ff */
[----:B------:R-:W-:Y:S01]  /*0f80*/  IMAD R28, R28, 0x300, RZ ;  /* 0x000003001c1c7824 */ /* 0x000fe200078e02ff */
[----:B------:R-:W-:Y:S01]  /*0f90*/  PRMT R9, R9, 0x7710, RZ ;  /* 0x0000771009097816 */ /* 0x000fe200000000ff */
[----:B------:R2:W-:Y:S01]  /*0fa0*/  LDGSTS.E.BYPASS.128 [R218+0x1800], [R12.64] ;  /* 0x018000000cda7fae */ /* 0x0005e2000b901c46 */
[----:B------:R-:W-:Y:S01]  /*0fb0*/  LEA.HI.X R27, R34, c[0x0][0x164], R29, 0x1, P0 ;  /* 0x00005900221b7a11 */ /* 0x000fe200000f0c1d */
[----:B------:R-:W-:Y:S01]  /*0fc0*/  IMAD.MOV R29, RZ, RZ, -R28 ;  /* 0x000000ffff1d7224 */ /* 0x000fe200078e0a1c */
[----:B------:R-:W-:Y:S01]  /*0fd0*/  LOP3.LUT R32, R30, 0x18, R217, 0xf8, !PT ;  /* 0x000000181e207812 */ /* 0x000fe200078ef8d9 */
[----:B------:R-:W-:Y:S01]  /*0fe0*/  IMAD.MOV R28, RZ, RZ, -R19 ;  /* 0x000000ffff1c7224 */ /* 0x000fe200078e0a13 */
[----:B------:R-:W0:Y:S01]  /*0ff0*/  LDGDEPBAR ;  /* 0x00000000000079af */ /* 0x000e220000000000 */
[----:B------:R-:W-:Y:S01]  /*1000*/  IMAD.IADD R16, R16, 0x1, R9 ;  /* 0x0000000110107824 */ /* 0x000fe200078e0209 */
[----:B------:R-:W-:Y:S01]  /*1010*/  PRMT R19, R29, 0x7710, RZ ;  /* 0x000077101d137816 */ /* 0x000fe200000000ff */
[----:B-1----:R-:W-:Y:S01]  /*1020*/  IMAD.WIDE R10, R32, R199, c[0x0][0x168] ;  /* 0x00005a00200a7625 */ /* 0x002fe200078e02c7 */
[----:B------:R-:W-:-:S02]  /*1030*/  PRMT R28, R28, 0x7710, RZ ;  /* 0x000077101c1c7816 */ /* 0x000fc400000000ff */
[----:B------:R-:W-:Y:S01]  /*1040*/  SHF.R.S32.HI R9, RZ, 0x1f, R30 ;  /* 0x0000001fff097819 */ /* 0x000fe2000001141e */
[----:B------:R-:W-:Y:S01]  /*1050*/  IMAD.IADD R18, R18, 0x1, R19 ;  /* 0x0000000112127824 */ /* 0x000fe200078e0213 */
[----:B------:R-:W-:Y:S01]  /*1060*/  PRMT R30, R16, 0x9910, RZ ;  /* 0x00009910101e7816 */ /* 0x000fe200000000ff */
[----:B------:R-:W-:Y:S01]  /*1070*/  IMAD.IADD R17, R17, 0x1, R28 ;  /* 0x0000000111117824 */ /* 0x000fe200078e021c */
[----:B------:R-:W-:Y:S01]  /*1080*/  LEA R28, P0, R32, c[0x0][0x168], 0x1 ;  /* 0x00005a00201c7a11 */ /* 0x000fe200078008ff */
[----:B------:R1:W-:Y:S01]  /*1090*/  LDGSTS.E.BYPASS.128 [R218+0x4000], [R10.64] ;  /* 0x040000000ada7fae */ /* 0x0003e2000b901c46 */
[----:B------:R-:W-:Y:S01]  /*10a0*/  PRMT R34, R18, 0x9910, RZ ;  /* 0x0000991012227816 */ /* 0x000fe200000000ff */
[----:B------:R-:W-:Y:S01]  /*10b0*/  IMAD R30, R30, 0x300, RZ ;  /* 0x000003001e1e7824 */ /* 0x000fe200078e02ff */
[----:B------:R-:W-:Y:S02]  /*10c0*/  PRMT R17, R17, 0x9910, RZ ;  /* 0x0000991011117816 */ /* 0x000fe400000000ff */
[----:B------:R-:W-:Y:S01]  /*10d0*/  LEA.HI.X R29, R32, c[0x0][0x16c], R9, 0x1, P0 ;  /* 0x00005b00201d7a11 */ /* 0x000fe200000f0c09 */
[----:B------:R-:W-:Y:S01]  /*10e0*/  IMAD R34, R34, 0x300, RZ ;  /* 0x0000030022227824 */ /* 0x000fe200078e02ff */
[----:B------:R-:W-:Y:S01]  /*10f0*/  LOP3.LUT R36, R30, 0x18, R217, 0xf8, !PT ;  /* 0x000000181e247812 */ /* 0x000fe200078ef8d9 */
[----:B------:R-:W-:Y:S01]  /*1100*/  IMAD.MOV.U32 R9, RZ, RZ, R17 ;  /* 0x000000ffff097224 */ /* 0x000fe200078e0011 */
[----:B------:R-:W-:Y:S01]  /*1110*/  LOP3.LUT R4, R14, R4, RZ, 0xfc, !PT ;  /* 0x000000040e047212 */ /* 0x000fe200078efcff */
[----:B------:R-:W-:Y:S01]  /*1120*/  IMAD.WIDE R18, R30, 0x2, RZ ;  /* 0x000000021e127825 */ /* 0x000fe200078e02ff */
[----:B------:R-:W-:-:S02]  /*1130*/  LOP3.LUT R8, R14, R8, RZ, 0xfc, !PT ;  /* 0x000000080e087212 */ /* 0x000fc400078efcff */
[----:B------:R-:W-:Y:S01]  /*1140*/  SHF.R.S32.HI R31, RZ, 0x1f, R34 ;  /* 0x0000001fff1f7819 */ /* 0x000fe20000011422 */
[----:B------:R-:W-:Y:S01]  /*1150*/  IMAD R32, R9, 0x300, RZ ;  /* 0x0000030009207824 */ /* 0x000fe200078e02ff */
[----:B------:R-:W-:Y:S01]  /*1160*/  LOP3.LUT R191, R15, R19, RZ, 0xfc, !PT ;  /* 0x000000130fbf7212 */ /* 0x000fe200078efcff */
[----:B--2---:R-:W-:Y:S01]  /*1170*/  IMAD.WIDE R12, R34, 0x2, RZ ;  /* 0x00000002220c7825 */ /* 0x004fe200078e02ff */
[----:B------:R-:W-:Y:S02]  /*1180*/  LOP3.LUT R192, R14, R18, RZ, 0xfc, !PT ;  /* 0x000000120ec07212 */ /* 0x000fe400078efcff */
[C-C-:B------:R-:W-:Y:S01]  /*1190*/  LOP3.LUT R38, R32.reuse, 0x18, R217.reuse, 0xf8, !PT ;  /* 0x0000001820267812 */ /* 0x140fe200078ef8d9 */
[----:B------:R-:W-:Y:S01]  /*11a0*/  IMAD.WIDE R16, R32, 0x2, RZ ;  /* 0x0000000220107825 */ /* 0x000fe200078e02ff */
[----:B------:R-:W-:Y:S02]  /*11b0*/  SHF.R.S32.HI R19, RZ, 0x1f, R32 ;  /* 0x0000001fff137819 */ /* 0x000fe40000011420 */
[----:B------:R-:W-:Y:S01]  /*11c0*/  LOP3.LUT R32, R34, 0x18, R217, 0xf8, !PT ;  /* 0x0000001822207812 */ /* 0x000fe200078ef8d9 */
[----:B-1----:R-:W-:Y:S01]  /*11d0*/  IMAD.WIDE R10, R38, R199, c[0x0][0x168] ;  /* 0x00005a00260a7625 */ /* 0x002fe200078e02c7 */
[----:B------:R-:W-:-:S02]  /*11e0*/  LOP3.LUT R196, R14, R12, RZ, 0xfc, !PT ;  /* 0x0000000c0ec47212 */ /* 0x000fc400078efcff */
[C---:B------:R-:W-:Y:S01]  /*11f0*/  LOP3.LUT R195, R15.reuse, R13, RZ, 0xfc, !PT ;  /* 0x0000000d0fc37212 */ /* 0x040fe200078efcff */
[----:B------:R-:W-:Y:S01]  /*1200*/  IMAD.WIDE R12, R36, R199, c[0x0][0x168] ;  /* 0x00005a00240c7625 */ /* 0x000fe200078e02c7 */
[----:B------:R-:W-:Y:S02]  /*1210*/  LOP3.LUT R194, R14, R16, RZ, 0xfc, !PT ;  /* 0x000000100ec27212 */ /* 0x000fe400078efcff */
[----:B------:R-:W-:Y:S01]  /*1220*/  LOP3.LUT R193, R15, R17, RZ, 0xfc, !PT ;  /* 0x000000110fc17212 */ /* 0x000fe200078efcff */
[----:B------:R-:W-:Y:S01]  /*1230*/  IMAD.WIDE R14, R32, R199, c[0x0][0x168] ;  /* 0x00005a00200e7625 */ /* 0x000fe200078e02c7 */
[----:B------:R1:W-:Y:S01]  /*1240*/  LDGSTS.E.BYPASS.128 [R218+0x4800], [R12.64] ;  /* 0x048000000cda7fae */ /* 0x0003e2000b901c46 */
[----:B------:R-:W-:Y:S02]  /*1250*/  SHF.R.S32.HI R9, RZ, 0x1f, R30 ;  /* 0x0000001fff097819 */ /* 0x000fe4000001141e */
[----:B------:R-:W-:Y:S01]  /*1260*/  LEA R16, P0, R36, c[0x0][0x168], 0x1 ;  /* 0x00005a0024107a11 */ /* 0x000fe200078008ff */
[----:B------:R1:W-:Y:S01]  /*1270*/  LDGSTS.E.BYPASS.128 [R218+0x5000], [R10.64] ;  /* 0x050000000ada7fae */ /* 0x0003e2000b901c46 */
[----:B------:R-:W-:-:S02]  /*1280*/  LEA R18, P1, R38, c[0x0][0x168], 0x1 ;  /* 0x00005a0026127a11 */ /* 0x000fc400078208ff */
[----:B------:R-:W-:Y:S01]  /*1290*/  LEA R30, P2, R32, c[0x0][0x168], 0x1 ;  /* 0x00005a00201e7a11 */ /* 0x000fe200078408ff */
[----:B------:R1:W-:Y:S01]  /*12a0*/  LDGSTS.E.BYPASS.128 [R218+0x5800], [R14.64] ;  /* 0x058000000eda7fae */ /* 0x0003e2000b901c46 */
[----:B------:R-:W-:Y:S02]  /*12b0*/  LEA.HI.X R17, R36, c[0x0][0x16c], R9, 0x1, P0 ;  /* 0x00005b0024117a11 */ /* 0x000fe400000f0c09 */
[----:B------:R-:W-:Y:S01]  /*12c0*/  LEA.HI.X R19, R38, c[0x0][0x16c], R19, 0x1, P1 ;  /* 0x00005b0026137a11 */ /* 0x000fe200008f0c13 */
[----:B------:R-:W0:Y:S01]  /*12d0*/  LDGDEPBAR ;  /* 0x00000000000079af */ /* 0x000e220000000000 */
[----:B------:R-:W-:Y:S01]  /*12e0*/  LEA.HI.X R31, R32, c[0x0][0x16c], R31, 0x1, P2 ;  /* 0x00005b00201f7a11 */ /* 0x000fe200010f0c1f */
[----:B------:R-:W-:Y:S02]  /*12f0*/  CS2R R36, SRZ ;  /* 0x0000000000247805 */ /* 0x000fe4000001ff00 */
[----:B------:R-:W-:Y:S01]  /*1300*/  BAR.SYNC.DEFER_BLOCKING 0x0 ;  /* 0x0000000000007b1d */ /* 0x000fe20000010000 */
[----:B------:R-:W-:Y:S01]  /*1310*/  IADD3 R4, P4, R4, c[0x0][0x168], RZ ;  /* 0x00005a0004047a10 */ /* 0x000fe20007f9e0ff */
[----:B------:R-:W-:Y:S01]  /*1320*/  CS2R R38, SRZ ;  /* 0x0000000000267805 */ /* 0x000fe2000001ff00 */
[----:B------:R-:W-:-:S02]  /*1330*/  IADD3 R188, P1, R2, c[0x0][0x160], RZ ;  /* 0x0000580002bc7a10 */ /* 0x000fc40007f3e0ff */
[----:B------:R-:W-:Y:S02]  /*1340*/  IADD3 R190, P5, R4, 0x80, RZ ;  /* 0x0000008004be7810 */ /* 0x000fe40007fbe0ff */
[----:B------:R-:W-:Y:S02]  /*1350*/  IADD3 R5, P2, R5, c[0x0][0x160], RZ ;  /* 0x0000580005057a10 */ /* 0x000fe40007f5e0ff */
[----:B------:R-:W-:Y:S02]  /*1360*/  IADD3 R7, P3, R7, c[0x0][0x160], RZ ;  /* 0x0000580007077a10 */ /* 0x000fe40007f7e0ff */
[----:B------:R-:W-:Y:S02]  /*1370*/  LOP3.LUT R9, R219, 0x8, RZ, 0xc0, !PT ;  /* 0x00000008db097812 */ /* 0x000fe400078ec0ff */
[----:B------:R-:W-:Y:S02]  /*1380*/  IADD3.X R189, RZ, c[0x0][0x16c], R189, P5, P4 ;  /* 0x00005b00ffbd7a10 */ /* 0x000fe40002fe84bd */
[----:B------:R-:W-:-:S02]  /*1390*/  IADD3 R188, P6, R188, 0x80, RZ ;  /* 0x00000080bcbc7810 */ /* 0x000fc40007fde0ff */
[----:B------:R-:W-:Y:S02]  /*13a0*/  IADD3 R2, P0, R8, c[0x0][0x160], RZ ;  /* 0x0000580008027a10 */ /* 0x000fe40007f1e0ff */
[----:B------:R-:W-:Y:S02]  /*13b0*/  IADD3 R182, P4, R5, 0x80, RZ ;  /* 0x0000008005b67810 */ /* 0x000fe40007f9e0ff */
[----:B------:R-:W-:Y:S02]  /*13c0*/  IADD3 R180, P5, R7, 0x80, RZ ;  /* 0x0000008007b47810 */ /* 0x000fe40007fbe0ff */
[----:B------:R-:W-:Y:S01]  /*13d0*/  LOP3.LUT R9, R9, 0x7, R204, 0xf8, !PT ;  /* 0x0000000709097812 */ /* 0x000fe200078ef8cc */
[----:B------:R-:W-:Y:S01]  /*13e0*/  @!PT LDS RZ, [RZ] ;  /* 0x00000000fffff984 */ /* 0x000fe20000000800 */
[----:B------:R-:W-:Y:S01]  /*13f0*/  @!PT LDS RZ, [RZ] ;  /* 0x00000000fffff984 */ /* 0x000fe20000000800 */
[----:B------:R-:W-:Y:S01]  /*1400*/  @!PT LDS RZ, [RZ] ;  /* 0x00000000fffff984 */ /* 0x000fe20000000800 */
[----:B------:R1:W-:Y:S01]  /*1410*/  LDGSTS.E.BYPASS.128 [R218+0x2000], [R20.64+0x40] ;  /* 0x0200004014da7fae */ /* 0x0003e2000b901c46 */
[----:B------:R-:W-:Y:S02]  /*1420*/  IADD3.X R183, RZ, c[0x0][0x164], R183, P6, P1 ;  /* 0x00005900ffb77a10 */ /* 0x000fe400037e24b7 */
[----:B------:R-:W-:Y:S01]  /*1430*/  IADD3 R2, P1, R2, 0x80, RZ ;  /* 0x0000008002027810 */ /* 0x000fe20007f3e0ff */
[----:B------:R1:W-:Y:S01]  /*1440*/  LDGSTS.E.BYPASS.128 [R218+0x2800], [R22.64+0x40] ;  /* 0x0280004016da7fae */ /* 0x0003e2000b901c46 */
[----:B------:R-:W-:Y:S01]  /*1450*/  IADD3.X R181, RZ, c[0x0][0x164], R181, P4, P2 ;  /* 0x00005900ffb57a10 */ /* 0x000fe200027e44b5 */
[----:B------:R-:W-:Y:S01]  /*1460*/  IMAD.SHL.U32 R207, R9, 0x20, RZ ;  /* 0x0000002009cf7824 */ /* 0x000fe200078e00ff */
[----:B------:R-:W-:Y:S01]  /*1470*/  IADD3.X R3, RZ, c[0x0][0x164], R0, P5, P3 ;  /* 0x00005900ff037a10 */ /* 0x000fe20002fe6400 */
[----:B------:R1:W-:Y:S01]  /*1480*/  LDGSTS.E.BYPASS.128 [R218+0x3000], [R24.64+0x40] ;  /* 0x0300004018da7fae */ /* 0x0003e2000b901c46 */
[----:B------:R-:W-:-:S02]  /*1490*/  IADD3 R196, P4, R196, c[0x0][0x168], RZ ;  /* 0x00005a00c4c47a10 */ /* 0x000fc40007f9e0ff */
[----:B------:R-:W-:Y:S01]  /*14a0*/  IADD3 R194, P3, R194, c[0x0][0x168], RZ ;  /* 0x00005a00c2c27a10 */ /* 0x000fe20007f7e0ff */
[----:B------:R1:W-:Y:S01]  /*14b0*/  LDGSTS.E.BYPASS.128 [R218+0x3800], [R26.64+0x40] ;  /* 0x038000401ada7fae */ /* 0x0003e2000b901c46 */
[----:B------:R-:W-:Y:S02]  /*14c0*/  IADD3 R192, P2, R192, c[0x0][0x168], RZ ;  /* 0x00005a00c0c07a10 */ /* 0x000fe40007f5e0ff */
[----:B------:R-:W-:Y:S01]  /*14d0*/  IADD3.X R0, RZ, c[0x0][0x164], R6, P1, P0 ;  /* 0x00005900ff007a10 */ /* 0x000fe20000fe0406 */
[----:B------:R-:W0:Y:S01]  /*14e0*/  LDGDEPBAR ;  /* 0x00000000000079af */ /* 0x000e220000000000 */
[----:B------:R-:W-:Y:S02]  /*14f0*/  IADD3 R196, P0, R196, 0x80, RZ ;  /* 0x00000080c4c47810 */ /* 0x000fe40007f1e0ff */
[----:B------:R-:W-:Y:S01]  /*1500*/  IADD3 R194, P1, R194, 0x80, RZ ;  /* 0x00000080c2c27810 */ /* 0x000fe20007f3e0ff */
[----:B------:R1:W-:Y:S01]  /*1510*/  LDGSTS.E.BYPASS.128 [R218+0x6000], [R28.64+0x40] ;  /* 0x060000401cda7fae */ /* 0x0003e2000b901c46 */
[----:B------:R-:W-:-:S02]  /*1520*/  IADD3 R192, P5, R192, 0x80, RZ ;  /* 0x00000080c0c07810 */ /* 0x000fc40007fbe0ff */
[----:B------:R-:W-:Y:S01]  /*1530*/  LOP3.LUT R206, R208, R207, RZ, 0xfc, !PT ;  /* 0x000000cfd0ce7212 */ /* 0x000fe200078efcff */
[----:B------:R1:W-:Y:S01]  /*1540*/  LDGSTS.E.BYPASS.128 [R218+0x6800], [R16.64+0x40] ;  /* 0x0680004010da7fae */ /* 0x0003e2000b901c46 */
[----:B------:R-:W-:Y:S02]  /*1550*/  IADD3.X R195, RZ, c[0x0][0x16c], R195, P0, P4 ;  /* 0x00005b00ffc37a10 */ /* 0x000fe400007e84c3 */
[----:B------:R-:W-:Y:S01]  /*1560*/  IADD3.X R193, RZ, c[0x0][0x16c], R193, P1, P3 ;  /* 0x00005b00ffc17a10 */ /* 0x000fe20000fe64c1 */
[----:B------:R1:W-:Y:S01]  /*1570*/  LDGSTS.E.BYPASS.128 [R218+0x7000], [R18.64+0x40] ;  /* 0x0700004012da7fae */ /* 0x0003e2000b901c46 */
[----:B------:R-:W-:-:S03]  /*1580*/  IADD3.X R191, RZ, c[0x0][0x16c], R191, P5, P2 ;  /* 0x00005b00ffbf7a10 */ /* 0x000fc60002fe44bf */
[----:B------:R1:W-:Y:S04]  /*1590*/  LDGSTS.E.BYPASS.128 [R218+0x7800], [R30.64+0x40] ;  /* 0x078000401eda7fae */ /* 0x0003e8000b901c46 */
[----:B------:R-:W0:Y:S02]  /*15a0*/  LDGDEPBAR ;  /* 0x00000000000079af */ /* 0x000e240000000000 */
.L_x_0:
[----:B------:R-:W-:-:S04]  /*15b0*/  DEPBAR.LE SB0, 0x2 ;  /* 0x000080800000791a */ /* 0x000fc80000000000 */
[----:B------:R-:W-:Y:S01]  /*15c0*/  UIADD3 UR4, UR4, 0x1, URZ ;  /* 0x0000000104047890 */ /* 0x000fe2000fffe03f */
[----:B------:R-:W-:Y:S01]  /*15d0*/  IMAD.IADD R4, R208, 0x1, R207 ;  /* 0x00000001d0047824 */ /* 0x000fe200078e02cf */
[----:B------:R-:W-:Y:S02]  /*15e0*/  IADD3 R205, R205, 0x1, RZ ;  /* 0x00000001cdcd7810 */ /* 0x000fe40007ffe0ff */
[----:B------:R-:W-:Y:S01]  /*15f0*/  UISETP.GE.AND UP0, UPT, UR4, 0x2, UPT ;  /* 0x000000020400788c */ /* 0x000fe2000bf06270 */
[----:B------:R-:W-:Y:S01]  /*1600*/  BAR.SYNC.DEFER_BLOCKING 0x0 ;  /* 0x0000000000007b1d */ /* 0x000fe20000010000 */
[----:B------:R-:W-:Y:S02]  /*1610*/  ISETP.GE.AND P1, PT, R205, 0x2, PT ;  /* 0x00000002cd00780c */ /* 0x000fe40003f26270 */
[----:B------:R-:W-:Y:S01]  /*1620*/  USEL UR4, UR4, URZ, !UP0 ;  /* 0x0000003f04047287 */ /* 0x000fe2000c000000 */
[----:B------:R-:W-:Y:S02]  /*1630*/  ISETP.GE.U32.AND P0, PT, R203, 0x16, PT ;  /* 0x00000016cb00780c */ /* 0x000fe40003f06070 */
[----:B------:R-:W-:Y:S01]  /*1640*/  SEL R205, R205, RZ, !P1 ;  /* 0x000000ffcdcd7207 */ /* 0x000fe20004800000 */
[----:B------:R-:W-:Y:S01]  /*1650*/  USHF.L.U32 UR5, UR4, 0xd, URZ ;  /* 0x0000000d04057899 */ /* 0x000fe2000800063f */
[----:B------:R-:W-:-:S05]  /*1660*/  ISETP.GE.U32.AND.EX P0, PT, R202, RZ, PT, P0 ;  /* 0x000000ffca00720c */ /* 0x000fca0003f06100 */
[----:B------:R-:W-:Y:S02]  /*1670*/  LEA R172, R216, UR5, 0x1 ;  /* 0x00000005d8ac7c11 */ /* 0x000fe4000f8e08ff */
[----:B------:R-:W-:Y:S02]  /*1680*/  LEA R80, R214, UR5, 0x1 ;  /* 0x00000005d6507c11 */ /* 0x000fe4000f8e08ff */
[----:B------:R-:W-:Y:S02]  /*1690*/  LEA R177, R206, UR5, 0x1 ;  /* 0x00000005ceb17c11 */ /* 0x000fe4000f8e08ff */
[----:B------:R-:W-:Y:S02]  /*16a0*/  LEA R176, R4, UR5, 0x1 ;  /* 0x0000000504b07c11 */ /* 0x000fe4000f8e08ff */
[----:B------:R-:W-:Y:S02]  /*16b0*/  LEA R76, R212, UR5, 0x1 ;  /* 0x00000005d44c7c11 */ /* 0x000fe4000f8e08ff */
[----:B------:R-:W-:Y:S01]  /*16c0*/  LEA R184, R210, UR5, 0x1 ;  /* 0x00000005d2b87c11 */ /* 0x000fe2000f8e08ff */
[----:B------:R-:W-:Y:S01]  /*16d0*/  LDSM.16.M88.4 R172, [R172] ;  /* 0x00000000acac783b */ /* 0x000fe20000000200 */
[----:B------:R-:W-:-:S03]  /*16e0*/  LEA R220, R209, UR5, 0x1 ;  /* 0x00000005d1dc7c11 */ /* 0x000fc6000f8e08ff */
[----:B------:R-:W2:Y:S04]  /*16f0*/  LDSM.16.M88.4 R32, [R177+0x4000] ;  /* 0x00400000b120783b */ /* 0x000ea80000000200 */
[----:B-1----:R-:W1:Y:S04]  /*1700*/  LDSM.16.M88.4 R28, [R177+0x4400] ;  /* 0x00440000b11c783b */ /* 0x002e680000000200 */
[----:B------:R-:W3:Y:S04]  /*1710*/  LDSM.16.M88.4 R24, [R176+0x4800] ;  /* 0x00480000b018783b */ /* 0x000ee80000000200 */
[----:B------:R-:W4:Y:S04]  /*1720*/  LDSM.16.M88.4 R20, [R177+0x4c00] ;  /* 0x004c0000b114783b */ /* 0x000f280000000200 */
[----:B------:R-:W3:Y:S04]  /*1730*/  LDSM.16.M88.4 R16, [R176+0x5000] ;  /* 0x00500000b010783b */ /* 0x000ee80000000200 */
[----:B------:R-:W4:Y:S04]  /*1740*/  LDSM.16.M88.4 R12, [R177+0x5400] ;  /* 0x00540000b10c783b */ /* 0x000f280000000200 */
[----:B------:R2:W4:Y:S04]  /*1750*/  LDSM.16.M88.4 R8, [R176+0x5800] ;  /* 0x00580000b008783b */ /* 0x0005280000000200 */
[----:B------:R-:W4:Y:S04]  /*1760*/  LDSM.16.M88.4 R4, [R177+0x5c00] ;  /* 0x005c0000b104783b */ /* 0x000f280000000200 */
[----:B------:R-:W4:Y:S01]  /*1770*/  LDSM.16.M88.4 R80, [R80] ;  /* 0x000000005050783b */ /* 0x000f220000000200 */
[----:B--2---:R-:W-:-:S03]  /*1780*/  LEA R176, R215, UR5, 0x1 ;  /* 0x00000005d7b07c11 */ /* 0x004fc6000f8e08ff */
[----:B------:R-:W2:Y:S04]  /*1790*/  LDSM.16.M88.4 R76, [R76] ;  /* 0x000000004c4c783b */ /* 0x000ea80000000200 */
[----:B------:R-:W2:Y:S01]  /*17a0*/  LDSM.16.M88.4 R184, [R184] ;  /* 0x00000000b8b8783b */ /* 0x000ea20000000200 */
[C---:B------:R-:W-:Y:S03]  /*17b0*/  HMMA.16816.F32.BF16 R84, R172.reuse, R32, R84 ;  /* 0x00000020ac54723c */ /* 0x040fe60000041854 */
[----:B------:R-:W2:Y:S05]  /*17c0*/  LDSM.16.M88.4 R176, [R176] ;  /* 0x00000000b0b0783b */ /* 0x000eaa0000000200 */
[C---:B-1----:R-:W-:Y:S08]  /*17d0*/  HMMA.16816.F32.BF16 R36, R172.reuse, R28, R36 ;  /* 0x0000001cac24723c */ /* 0x042ff00000041824 */
[C---:B---3--:R-:W-:Y:S08]  /*17e0*/  HMMA.16816.F32.BF16 R40, R172.reuse, R24, R40 ;  /* 0x00000018ac28723c */ /* 0x048ff00000041828 */
[C---:B----4-:R-:W-:Y:S08]  /*17f0*/  HMMA.16816.F32.BF16 R44, R172.reuse, R20, R44 ;  /* 0x00000014ac2c723c */ /* 0x050ff0000004182c */
[C---:B------:R-:W-:Y:S08]  /*1800*/  HMMA.16816.F32.BF16 R48, R172.reuse, R16, R48 ;  /* 0x00000010ac30723c */ /* 0x040ff00000041830 */
[C---:B------:R-:W-:Y:S08]  /*1810*/  HMMA.16816.F32.BF16 R52, R172.reuse, R12, R52 ;  /* 0x0000000cac34723c */ /* 0x040ff00000041834 */
[C---:B------:R-:W-:Y:S08]  /*1820*/  HMMA.16816.F32.BF16 R56, R172.reuse, R8, R56 ;  /* 0x00000008ac38723c */ /* 0x040ff00000041838 */
[----:B------:R-:W-:Y:S07]  /*1830*/  HMMA.16816.F32.BF16 R60, R172, R4, R60 ;  /* 0x00000004ac3c723c */ /* 0x000fee000004183c */
[----:B------:R-:W-:Y:S01]  /*1840*/  LEA R172, R213, UR5, 0x1 ;  /* 0x00000005d5ac7c11 */ /* 0x000fe2000f8e08ff */
[C---:B------:R-:W-:Y:S05]  /*1850*/  HMMA.16816.F32.BF16 R64, R80.reuse, R32, R64 ;  /* 0x000000205040723c */ /* 0x040fea0000041840 */
[----:B------:R-:W1:Y:S03]  /*1860*/  LDSM.16.M88.4 R172, [R172] ;  /* 0x00000000acac783b */ /* 0x000e660000000200 */
[C---:B------:R-:W-:Y:S08]  /*1870*/  HMMA.16816.F32.BF16 R68, R80.reuse, R28, R68 ;  /* 0x0000001c5044723c */ /* 0x040ff00000041844 */
[C---:B------:R-:W-:Y:S08]  /*1880*/  HMMA.16816.F32.BF16 R72, R80.reuse, R24, R72 ;  /* 0x000000185048723c */ /* 0x040ff00000041848 */
[C---:B------:R-:W-:Y:S08]  /*1890*/  HMMA.16816.F32.BF16 R88, R80.reuse, R20, R88 ;  /* 0x000000145058723c */ /* 0x040ff00000041858 */
[C---:B------:R-:W-:Y:S08]  /*18a0*/  HMMA.16816.F32.BF16 R92, R80.reuse, R16, R92 ;  /* 0x00000010505c723c */ /* 0x040ff0000004185c */
[C---:B------:R-:W-:Y:S08]  /*18b0*/  HMMA.16816.F32.BF16 R96, R80.reuse, R12, R96 ;  /* 0x0000000c5060723c */ /* 0x040ff00000041860 */
[C---:B------:R-:W-:Y:S08]  /*18c0*/  HMMA.16816.F32.BF16 R100, R80.reuse, R8, R100 ;  /* 0x000000085064723c */ /* 0x040ff00000041864 */
[----:B------:R-:W-:Y:S07]  /*18d0*/  HMMA.16816.F32.BF16 R104, R80, R4, R104 ;  /* 0x000000045068723c */ /* 0x000fee0000041868 */
[----:B------:R-:W-:Y:S01]  /*18e0*/  LEA R80, R211, UR5, 0x1 ;  /* 0x00000005d3507c11 */ /* 0x000fe2000f8e08ff */
[C---:B--2---:R-:W-:Y:S05]  /*18f0*/  HMMA.16816.F32.BF16 R108, R76.reuse, R32, R108 ;  /* 0x000000204c6c723c */ /* 0x044fea000004186c */
[----:B------:R-:W2:Y:S03]  /*1900*/  LDSM.16.M88.4 R80, [R80] ;  /* 0x000000005050783b */ /* 0x000ea60000000200 */
[C---:B------:R-:W-:Y:S08]  /*1910*/  HMMA.16816.F32.BF16 R112, R76.reuse, R28, R112 ;  /* 0x0000001c4c70723c */ /* 0x040ff00000041870 */
[C---:B------:R-:W-:Y:S08]  /*1920*/  HMMA.16816.F32.BF16 R116, R76.reuse, R24, R116 ;  /* 0x000000184c74723c */ /* 0x040ff00000041874 */
[C---:B------:R-:W-:Y:S08]  /*1930*/  HMMA.16816.F32.BF16 R120, R76.reuse, R20, R120 ;  /* 0x000000144c78723c */ /* 0x040ff00000041878 */
[C---:B------:R-:W-:Y:S08]  /*1940*/  HMMA.16816.F32.BF16 R124, R76.reuse, R16, R124 ;  /* 0x000000104c7c723c */ /* 0x040ff0000004187c */
[C---:B------:R-:W-:Y:S08]  /*1950*/  HMMA.16816.F32.BF16 R128, R76.reuse, R12, R128 ;  /* 0x0000000c4c80723c */ /* 0x040ff00000041880 */
[C---:B------:R-:W-:Y:S08]  /*1960*/  HMMA.16816.F32.BF16 R132, R76.reuse, R8, R132 ;  /* 0x000000084c84723c */ /* 0x040ff00000041884 */
[-C--:B------:R-:W-:Y:S01]  /*1970*/  HMMA.16816.F32.BF16 R136, R76, R4.reuse, R136 ;  /* 0x000000044c88723c */ /* 0x080fe20000041888 */
[----:B------:R-:W3:Y:S07]  /*1980*/  LDSM.16.M88.4 R76, [R220] ;  /* 0x00000000dc4c783b */ /* 0x000eee0000000200 */
[C---:B------:R-:W-:Y:S07]  /*1990*/  HMMA.16816.F32.BF16 R168, R184.reuse, R4, R168 ;  /* 0x00000004b8a8723c */ /* 0x040fee00000418a8 */
[----:B------:R-:W-:Y:S01]  /*19a0*/  IADD3 R4, P2, R201, R2, RZ ;  /* 0x00000002c9047210 */ /* 0x000fe20007f5e0ff */
[----:B------:R-:W-:Y:S04]  /*19b0*/  HMMA.16816.F32.BF16 R164, R184, R8, R164 ;  /* 0x00000008b8a4723c */ /* 0x000fe800000418a4 */
[----:B------:R-:W-:-:S03]  /*19c0*/  IMAD.X R5, R200, 0x1, R0, P2 ;  /* 0x00000001c8057824 */ /* 0x000fc600010e0600 */
[----:B------:R-:W-:Y:S01]  /*19d0*/  IADD3 R8, P1, R201, R180, RZ ;  /* 0x000000b4c9087210 */ /* 0x000fe20007f3e0ff */
[----:B------:R-:W-:Y:S04]  /*19e0*/  HMMA.16816.F32.BF16 R156, R184, R16, R156 ;  /* 0x00000010b89c723c */ /* 0x000fe8000004189c */
[----:B------:R-:W-:-:S03]  /*19f0*/  IMAD.X R9, R200, 0x1, R3, P1 ;  /* 0x00000001c8097824 */ /* 0x000fc600008e0603 */
[----:B------:R-:W-:Y:S01]  /*1a00*/  IADD3 R16, P3, R201, R194, RZ ;  /* 0x000000c2c9107210 */ /* 0x000fe20007f7e0ff */
[----:B------:R-:W-:Y:S04]  /*1a10*/  HMMA.16816.F32.BF16 R160, R184, R12, R160 ;  /* 0x0000000cb8a0723c */ /* 0x000fe800000418a0 */
[----:B------:R-:W-:-:S04]  /*1a20*/  IMAD.X R17, R200, 0x1, R193, P3 ;  /* 0x00000001c8117824 */ /* 0x000fc800018e06c1 */
[-C--:B------:R-:W-:Y:S08]  /*1a30*/  HMMA.16816.F32.BF16 R60, R176, R6.reuse, R60 ;  /* 0x00000006b03c723c */ /* 0x080ff0000004183c */
[-C--:B-1----:R-:W-:Y:S08]  /*1a40*/  HMMA.16816.F32.BF16 R104, R172, R6.reuse, R104 ;  /* 0x00000006ac68723c */ /* 0x082ff00000041868 */
[-C--:B--2---:R-:W-:Y:S08]  /*1a50*/  HMMA.16816.F32.BF16 R136, R80, R6.reuse, R136 ;  /* 0x000000065088723c */ /* 0x084ff00000041888 */
[----:B---3--:R-:W-:Y:S07]  /*1a60*/  HMMA.16816.F32.BF16 R168, R76, R6, R168 ;  /* 0x000000064ca8723c */ /* 0x008fee00000418a8 */
[C---:B------:R-:W-:Y:S01]  /*1a70*/  IADD3 R6, P2, R201.reuse, R182, RZ ;  /* 0x000000b6c9067210 */ /* 0x040fe20007f5e0ff */
[----:B------:R-:W-:Y:S04]  /*1a80*/  HMMA.16816.F32.BF16 R56, R176, R10, R56 ;  /* 0x0000000ab038723c */ /* 0x000fe80000041838 */
[----:B------:R-:W-:Y:S01]  /*1a90*/  IMAD.X R7, R200, 0x1, R181, P2 ;  /* 0x00000001c8077824 */ /* 0x000fe200010e06b5 */
[----:B------:R-:W-:-:S03]  /*1aa0*/  IADD3 R12, P2, R201, R190, RZ ;  /* 0x000000bec90c7210 */ /* 0x000fc60007f5e0ff */
[----:B------:R-:W-:Y:S02]  /*1ab0*/  HMMA.16816.F32.BF16 R100, R172, R10, R100 ;  /* 0x0000000aac64723c */ /* 0x000fe40000041864 */
[----:B------:R-:W-:-:S06]  /*1ac0*/  IMAD.X R13, R200, 0x1, R189, P2 ;  /* 0x00000001c80d7824 */ /* 0x000fcc00010e06bd */
[-C--:B------:R-:W-:Y:S08]  /*1ad0*/  HMMA.16816.F32.BF16 R132, R80, R10.reuse, R132 ;  /* 0x0000000a5084723c */ /* 0x080ff00000041884 */
[----:B------:R-:W-:Y:S07]  /*1ae0*/  HMMA.16816.F32.BF16 R164, R76, R10, R164 ;  /* 0x0000000a4ca4723c */ /* 0x000fee00000418a4 */
[----:B------:R-:W-:Y:S01]  /*1af0*/  IADD3 R10, P1, R201, R188, RZ ;  /* 0x000000bcc90a7210 */ /* 0x000fe20007f3e0ff */
[----:B------:R-:W-:Y:S04]  /*1b00*/  HMMA.16816.F32.BF16 R48, R176, R18, R48 ;  /* 0x00000012b030723c */ /* 0x000fe80000041830 */
[----:B------:R-:W-:-:S04]  /*1b10*/  IMAD.X R11, R200, 0x1, R183, P1 ;  /* 0x00000001c80b7824 */ /* 0x000fc800008e06b7 */
[-C--:B------:R-:W-:Y:S08]  /*1b20*/  HMMA.16816.F32.BF16 R92, R172, R18.reuse, R92 ;  /* 0x00000012ac5c723c */ /* 0x080ff0000004185c */
[-C--:B------:R-:W-:Y:S08]  /*1b30*/  HMMA.16816.F32.BF16 R124, R80, R18.reuse, R124 ;  /* 0x00000012507c723c */ /* 0x080ff0000004187c */
[----:B------:R-:W-:Y:S07]  /*1b40*/  HMMA.16816.F32.BF16 R156, R76, R18, R156 ;  /* 0x000000124c9c723c */ /* 0x000fee000004189c */
[----:B------:R-:W-:Y:S01]  /*1b50*/  IMAD R19, R205, 0x2000, R218 ;  /* 0x00002000cd137824 */ /* 0x000fe200078e02da */
[----:B------:R-:W-:Y:S01]  /*1b60*/  BAR.SYNC.DEFER_BLOCKING 0x0 ;  /* 0x0000000000007b1d */ /* 0x000fe20000010000 */
[-C--:B------:R-:W-:Y:S08]  /*1b70*/  HMMA.16816.F32.BF16 R52, R176, R14.reuse, R52 ;  /* 0x0000000eb034723c */ /* 0x080ff00000041834 */
[-C--:B------:R-:W-:Y:S08]  /*1b80*/  HMMA.16816.F32.BF16 R96, R172, R14.reuse, R96 ;  /* 0x0000000eac60723c */ /* 0x080ff00000041860 */
[-C--:B------:R-:W-:Y:S01]  /*1b90*/  HMMA.16816.F32.BF16 R128, R80, R14.reuse, R128 ;  /* 0x0000000e5080723c */ /* 0x080fe20000041880 */
[----:B------:R-:W-:Y:S01]  /*1ba0*/  @!PT LDS RZ, [RZ] ;  /* 0x00000000fffff984 */ /* 0x000fe20000000800 */
[----:B------:R-:W-:Y:S01]  /*1bb0*/  @!PT LDS RZ, [RZ] ;  /* 0x00000000fffff984 */ /* 0x000fe20000000800 */
[----:B------:R-:W-:Y:S01]  /*1bc0*/  @!PT LDS RZ, [RZ] ;  /* 0x00000000fffff984 */ /* 0x000fe20000000800 */
[----:B------:R1:W-:Y:S07]  /*1bd0*/  LDGSTS.E.BYPASS.128 [R19], [R4.64], !P0 ;  /* 0x0000000004137fae */ /* 0x0003ee000c101c46 */
[----:B------:R-:W-:Y:S01]  /*1be0*/  HMMA.16816.F32.BF16 R160, R76, R14, R160 ;  /* 0x0000000e4ca0723c */ /* 0x000fe200000418a0 */
[----:B------:R2:W-:Y:S06]  /*1bf0*/  LDGSTS.E.BYPASS.128 [R19+0x800], [R8.64], !P0 ;  /* 0x0080000008137fae */ /* 0x0005ec000c101c46 */
[C---:B------:R-:W-:Y:S01]  /*1c00*/  IADD3 R14, P1, R201.reuse, R192, RZ ;  /* 0x000000c0c90e7210 */ /* 0x040fe20007f3e0ff */
[----:B------:R2:W-:Y:S01]  /*1c10*/  LDGSTS.E.BYPASS.128 [R19+0x1000], [R6.64], !P0 ;  /* 0x0100000006137fae */ /* 0x0005e2000c101c46 */
[----:B------:R-:W-:Y:S01]  /*1c20*/  HMMA.16816.F32.BF16 R140, R184, R32, R140 ;  /* 0x00000020b88c723c */ /* 0x000fe2000004188c */
[----:B-1----:R-:W-:-:S02]  /*1c30*/  IADD3 R4, P2, R201, R196, RZ ;  /* 0x000000c4c9047210 */ /* 0x002fc40007f5e0ff */
[C---:B------:R-:W-:Y:S01]  /*1c40*/  IMAD.X R15, R200.reuse, 0x1, R191, P1 ;  /* 0x00000001c80f7824 */ /* 0x040fe200008e06bf */
[----:B------:R2:W-:Y:S01]  /*1c50*/  LDGSTS.E.BYPASS.128 [R19+0x1800], [R10.64], !P0 ;  /* 0x018000000a137fae */ /* 0x0005e2000c101c46 */
[----:B------:R-:W-:Y:S01]  /*1c60*/  IADD3 R203, P1, R203, 0x1, RZ ;  /* 0x00000001cbcb7810 */ /* 0x000fe20007f3e0ff */
[----:B------:R-:W-:Y:S02]  /*1c70*/  IMAD.X R5, R200, 0x1, R195, P2 ;  /* 0x00000001c8057824 */ /* 0x000fe400010e06c3 */
[----:B------:R-:W0:Y:S01]  /*1c80*/  LDGDEPBAR ;  /* 0x00000000000079af */ /* 0x000e220000000000 */
[C---:B------:R-:W-:Y:S01]  /*1c90*/  HMMA.16816.F32.BF16 R144, R184.reuse, R28, R144 ;  /* 0x0000001cb890723c */ /* 0x040fe20000041890 */
[----:B------:R-:W-:Y:S02]  /*1ca0*/  IMAD.X R202, RZ, RZ, R202, P1 ;  /* 0x000000ffffca7224 */ /* 0x000fe400008e06ca */
[----:B------:R2:W-:Y:S04]  /*1cb0*/  LDGSTS.E.BYPASS.128 [R19+0x4000], [R12.64], !P0 ;  /* 0x040000000c137fae */ /* 0x0005e8000c101c46 */
[----:B------:R2:W-:Y:S01]  /*1cc0*/  LDGSTS.E.BYPASS.128 [R19+0x4800], [R14.64], !P0 ;  /* 0x048000000e137fae */ /* 0x0005e2000c101c46 */
[C---:B------:R-:W-:Y:S03]  /*1cd0*/  HMMA.16816.F32.BF16 R148, R184.reuse, R24, R148 ;  /* 0x00000018b894723c */ /* 0x040fe60000041894 */
[----:B------:R2:W-:Y:S04]  /*1ce0*/  LDGSTS.E.BYPASS.128 [R19+0x5000], [R16.64], !P0 ;  /* 0x0500000010137fae */ /* 0x0005e8000c101c46 */
[----:B------:R2:W-:Y:S01]  /*1cf0*/  LDGSTS.E.BYPASS.128 [R19+0x5800], [R4.64], !P0 ;  /* 0x0580000004137fae */ /* 0x0005e2000c101c46 */
[----:B------:R-:W-:Y:S01]  /*1d00*/  HMMA.16816.F32.BF16 R152, R184, R20, R152 ;  /* 0x00000014b898723c */ /* 0x000fe20000041898 */
[----:B------:R-:W-:-:S02]  /*1d10*/  IADD3 R201, P0, R201, 0x40, RZ ;  /* 0x00000040c9c97810 */ /* 0x000fc40007f1e0ff */
[----:B------:R-:W0:Y:S03]  /*1d20*/  LDGDEPBAR ;  /* 0x00000000000079af */ /* 0x000e260000000000 */
[----:B------:R-:W-:Y:S01]  /*1d30*/  IMAD.X R200, RZ, RZ, R200, P0 ;  /* 0x000000ffffc87224 */ /* 0x000fe200000e06c8 */
[----:B------:R-:W-:Y:S01]  /*1d40*/  ISETP.NE.U32.AND P0, PT, R201, 0x600, PT ;  /* 0x00000600c900780c */ /* 0x000fe20003f05070 */
[----:B------:R-:W-:Y:S03]  /*1d50*/  HMMA.16816.F32.BF16 R84, R176, R34, R84 ;  /* 0x00000022b054723c */ /* 0x000fe60000041854 */
[----:B------:R-:W-:-:S05]  /*1d60*/  ISETP.NE.AND.EX P0, PT, R200, RZ, PT, P0 ;  /* 0x000000ffc800720c */ /* 0x000fca0003f05300 */
[C---:B------:R-:W-:Y:S08]  /*1d70*/  HMMA.16816.F32.BF16 R36, R176.reuse, R30, R36 ;  /* 0x0000001eb024723c */ /* 0x040ff00000041824 */
[C---:B------:R-:W-:Y:S08]  /*1d80*/  HMMA.16816.F32.BF16 R40, R176.reuse, R26, R40 ;  /* 0x0000001ab028723c */ /* 0x040ff00000041828 */
[----:B------:R-:W-:Y:S08]  /*1d90*/  HMMA.16816.F32.BF16 R44, R176, R22, R44 ;  /* 0x00000016b02c723c */ /* 0x000ff0000004182c */
[C---:B------:R-:W-:Y:S08]  /*1da0*/  HMMA.16816.F32.BF16 R64, R172.reuse, R34, R64 ;  /* 0x00000022ac40723c */ /* 0x040ff00000041840 */
        /* <DEDUP_REMOVED lines=10> */
[----:B------:R-:W-:Y:S01]  /*1e50*/  HMMA.16816.F32.BF16 R152, R76, R22, R152 ;  /* 0x000000164c98723c */ /* 0x000fe20000041898 */
[----:B--2---:R-:W-:Y:S07]  /*1e60*/  @P0 BRA `(.L_x_0) ;  /* 0xfffff74000000947 */ /* 0x004fee000383ffff */
[----:B------:R-:W-:Y:S01]  /*1e70*/  IMAD.SHL.U32 R2, R204, 0x20, RZ ;  /* 0x00000020cc027824 */ /* 0x000fe200078e00ff */
[----:B------:R-:W-:-:S04]  /*1e80*/  DEPBAR.LE SB0, 0x0 ;  /* 0x000080000000791a */ /* 0x000fc80000000000 */
[----:B------:R-:W-:Y:S01]  /*1e90*/  IMAD.SHL.U32 R0, R204, 0x2, RZ ;  /* 0x00000002cc007824 */ /* 0x000fe200078e00ff */
[----:B------:R-:W-:Y:S02]  /*1ea0*/  LOP3.LUT R5, R2, 0xb80, RZ, 0xc0, !PT ;  /* 0x00000b8002057812 */ /* 0x000fe400078ec0ff */
[----:B------:R-:W-:Y:S02]  /*1eb0*/  F2FP.BF16.PACK_AB R13, R59, R58 ;  /* 0x0000003a3b0d723e */ /* 0x000fe400000010ff */
[C---:B------:R-:W-:Y:S02]  /*1ec0*/  LOP3.LUT R0, R5.reuse, 0x6, R0, 0xf8, !PT ;  /* 0x0000000605007812 */ /* 0x040fe400078ef800 */
[----:B------:R-:W-:Y:S02]  /*1ed0*/  LOP3.LUT R7, R5, 0x400, RZ, 0xfc, !PT ;  /* 0x0000040005077812 */ /* 0x000fe400078efcff */
[----:B------:R-:W-:Y:S02]  /*1ee0*/  LOP3.LUT R2, R0, 0x8, R219, 0xf8, !PT ;  /* 0x0000000800027812 */ /* 0x000fe400078ef8db */
[----:B------:R-:W-:-:S02]  /*1ef0*/  F2FP.BF16.PACK_AB R84, R85, R84 ;  /* 0x000000545554723e */ /* 0x000fc400000010ff */
[-C--:B------:R-:W-:Y:S02]  /*1f00*/  LEA.HI R5, R5, R2.reuse, RZ, 0x1c ;  /* 0x0000000205057211 */ /* 0x080fe400078fe0ff */
[----:B------:R-:W-:Y:S02]  /*1f10*/  LEA.HI R7, R7, R2, RZ, 0x1c ;  /* 0x0000000207077211 */ /* 0x000fe400078fe0ff */
[----:B------:R-:W-:Y:S01]  /*1f20*/  F2FP.BF16.PACK_AB R10, R61, R60 ;  /* 0x0000003c3d0a723e */ /* 0x000fe200000010ff */
[----:B------:R-:W-:Y:S01]  /*1f30*/  IMAD.SHL.U32 R59, R5, 0x2, RZ ;  /* 0x00000002053b7824 */ /* 0x000fe200078e00ff */
[----:B------:R-:W-:Y:S01]  /*1f40*/  BAR.SYNC.DEFER_BLOCKING 0x0 ;  /* 0x0000000000007b1d */ /* 0x000fe20000010000 */
[----:B------:R-:W-:Y:S01]  /*1f50*/  F2FP.BF16.PACK_AB R87, R87, R86 ;  /* 0x000000565757723e */ /* 0x000fe200000010ff */
[----:B------:R-:W-:Y:S01]  /*1f60*/  IMAD.SHL.U32 R60, R7, 0x2, RZ ;  /* 0x00000002073c7824 */ /* 0x000fe200078e00ff */
[----:B------:R-:W-:Y:S02]  /*1f70*/  F2FP.BF16.PACK_AB R36, R37, R36 ;  /* 0x000000242524723e */ /* 0x000fe400000010ff */
[----:B------:R-:W-:-:S02]  /*1f80*/  F2FP.BF16.PACK_AB R39, R39, R38 ;  /* 0x000000262727723e */ /* 0x000fc400000010ff */
[----:B------:R-:W-:Y:S02]  /*1f90*/  F2FP.BF16.PACK_AB R40, R41, R40 ;  /* 0x000000282928723e */ /* 0x000fe400000010ff */
[----:B------:R-:W-:Y:S02]  /*1fa0*/  F2FP.BF16.PACK_AB R43, R43, R42 ;  /* 0x0000002a2b2b723e */ /* 0x000fe400000010ff */
[----:B------:R-:W-:Y:S02]  /*1fb0*/  F2FP.BF16.PACK_AB R44, R45, R44 ;  /* 0x0000002c2d2c723e */ /* 0x000fe400000010ff */
[----:B------:R-:W-:Y:S02]  /*1fc0*/  F2FP.BF16.PACK_AB R47, R47, R46 ;  /* 0x0000002e2f2f723e */ /* 0x000fe400000010ff */
[----:B------:R-:W-:Y:S02]  /*1fd0*/  F2FP.BF16.PACK_AB R48, R49, R48 ;  /* 0x000000303130723e */ /* 0x000fe400000010ff */
[----:B------:R-:W-:-:S02]  /*1fe0*/  F2FP.BF16.PACK_AB R51, R51, R50 ;  /* 0x000000323333723e */ /* 0x000fc400000010ff */
[----:B------:R-:W-:Y:S02]  /*1ff0*/  F2FP.BF16.PACK_AB R52, R53, R52 ;  /* 0x000000343534723e */ /* 0x000fe400000010ff */
[----:B------:R-:W-:Y:S02]  /*2000*/  F2FP.BF16.PACK_AB R55, R55, R54 ;  /* 0x000000363737723e */ /* 0x000fe400000010ff */
[----:B------:R-:W-:Y:S01]  /*2010*/  F2FP.BF16.PACK_AB R56, R57, R56 ;  /* 0x000000383938723e */ /* 0x000fe200000010ff */
[----:B------:R-:W-:Y:S01]  /*2020*/  STS [R59], R84 ;  /* 0x000000543b007388 */ /* 0x000fe20000000800 */
[----:B------:R-:W-:Y:S02]  /*2030*/  SHF.R.U32.HI R3, RZ, 0x4, R204 ;  /* 0x00000004ff037819 */ /* 0x000fe400000116cc */
[----:B------:R-:W-:Y:S01]  /*2040*/  F2FP.BF16.PACK_AB R15, R63, R62 ;  /* 0x0000003e3f0f723e */ /* 0x000fe200000010ff */
[----:B------:R-:W-:Y:S01]  /*2050*/  STS [R60+0x800], R87 ;  /* 0x000800573c007388 */ /* 0x000fe20000000800 */
[----:B------:R-:W-:-:S02]  /*2060*/  SGXT.U32 R3, R3, 0x3 ;  /* 0x000000030303781a */ /* 0x000fc40000000000 */
[----:B------:R-:W-:Y:S01]  /*2070*/  LOP3.LUT R4, R217, 0x3f8, RZ, 0xc0, !PT ;  /* 0x000003f8d9047812 */ /* 0x000fe200078ec0ff */
[----:B------:R-:W-:Y:S01]  /*2080*/  STS [R59+0x20], R36 ;  /* 0x000020243b007388 */ /* 0x000fe20000000800 */
[----:B------:R-:W-:Y:S02]  /*2090*/  LOP3.LUT R0, R3, R198, RZ, 0xfc, !PT ;  /* 0x000000c603007212 */ /* 0x000fe400078efcff */
[C---:B------:R-:W-:Y:S01]  /*20a0*/  LOP3.LUT R2, R4.reuse, 0x400, RZ, 0xfc, !PT ;  /* 0x0000040004027812 */ /* 0x040fe200078efcff */
[----:B------:R-:W-:Y:S01]  /*20b0*/  STS [R60+0x820], R39 ;  /* 0x000820273c007388 */ /* 0x000fe20000000800 */
[C---:B------:R-:W-:Y:S02]  /*20c0*/  LOP3.LUT R3, R4.reuse, 0x800, RZ, 0xfc, !PT ;  /* 0x0000080004037812 */ /* 0x040fe400078efcff */
[----:B------:R-:W-:Y:S01]  /*20d0*/  LOP3.LUT R8, R4, 0xc00, RZ, 0xfc, !PT ;  /* 0x00000c0004087812 */ /* 0x000fe200078efcff */
[----:B------:R-:W-:Y:S01]  /*20e0*/  STS [R59+0x40], R40 ;  /* 0x000040283b007388 */ /* 0x000fe20000000800 */
[----:B------:R-:W-:-:S02]  /*20f0*/  LOP3.LUT R197, R197, 0x78, R217, 0xf8, !PT ;  /* 0x00000078c5c57812 */ /* 0x000fc400078ef8d9 */
[----:B------:R-:W-:Y:S01]  /*2100*/  SHF.R.U32.HI R217, RZ, 0x4, R217 ;  /* 0x00000004ffd97819 */ /* 0x000fe200000116d9 */
[----:B------:R-:W-:Y:S01]  /*2110*/  STS [R60+0x840], R43 ;  /* 0x0008402b3c007388 */ /* 0x000fe20000000800 */
[----:B------:R-:W-:Y:S01]  /*2120*/  SHF.R.U32.HI R2, RZ, 0x4, R2 ;  /* 0x00000004ff027819 */ /* 0x000fe20000011602 */
[----:B------:R-:W-:Y:S01]  /*2130*/  IMAD R58, R0, 0x300, R197 ;  /* 0x00000300003a7824 */ /* 0x000fe200078e02c5 */
[----:B------:R-:W-:Y:S01]  /*2140*/  SHF.R.U32.HI R6, RZ, 0x4, R3 ;  /* 0x00000004ff067819 */ /* 0x000fe20000011603 */
[----:B------:R-:W-:Y:S01]  /*2150*/  STS [R59+0x60], R44 ;  /* 0x0000602c3b007388 */ /* 0x000fe20000000800 */
[----:B------:R-:W-:Y:S02]  /*2160*/  SHF.R.U32.HI R8, RZ, 0x4, R8 ;  /* 0x00000004ff087819 */ /* 0x000fe40000011608 */
[----:B------:R-:W-:Y:S01]  /*2170*/  LOP3.LUT R217, R217, 0x38, RZ, 0xc0, !PT ;  /* 0x00000038d9d97812 */ /* 0x000fe200078ec0ff */
[----:B------:R-:W-:Y:S01]  /*2180*/  STS [R60+0x860], R47 ;  /* 0x0008602f3c007388 */ /* 0x000fe20000000800 */
[----:B------:R-:W-:-:S02]  /*2190*/  LOP3.LUT R3, R2, 0x78, RZ, 0xc0, !PT ;  /* 0x0000007802037812 */ /* 0x000fc400078ec0ff */
[----:B------:R-:W-:Y:S01]  /*21a0*/  LOP3.LUT R9, R6, 0xb8, RZ, 0xc0, !PT ;  /* 0x000000b806097812 */ /* 0x000fe200078ec0ff */
[----:B------:R-:W-:Y:S01]  /*21b0*/  STS [R59+0x80], R48 ;  /* 0x000080303b007388 */ /* 0x000fe20000000800 */
[----:B------:R-:W-:Y:S01]  /*21c0*/  LOP3.LUT R11, R8, 0xf8, RZ, 0xc0, !PT ;  /* 0x000000f8080b7812 */ /* 0x000fe200078ec0ff */
[C---:B------:R-:W-:Y:S01]  /*21d0*/  IMAD.IADD R217, R4.reuse, 0x1, R217 ;  /* 0x0000000104d97824 */ /* 0x040fe200078e02d9 */
[----:B------:R-:W-:Y:S01]  /*21e0*/  F2FP.BF16.PACK_AB R12, R65, R64 ;  /* 0x00000040410c723e */ /* 0x000fe200000010ff */
[----:B------:R-:W-:Y:S01]  /*21f0*/  STS [R60+0x880], R51 ;  /* 0x000880333c007388 */ /* 0x000fe20000000800 */
[----:B------:R-:W-:Y:S01]  /*2200*/  IMAD.IADD R3, R4, 0x1, R3 ;  /* 0x0000000104037824 */ /* 0x000fe200078e0203 */
[----:B------:R-:W-:Y:S01]  /*2210*/  LOP3.LUT R6, R0, 0x10, RZ, 0xfc, !PT ;  /* 0x0000001000067812 */ /* 0x000fe200078efcff */
[C---:B------:R-:W-:Y:S01]  /*2220*/  IMAD.IADD R9, R4.reuse, 0x1, R9 ;  /* 0x0000000104097824 */ /* 0x040fe200078e0209 */
[----:B------:R1:W-:Y:S01]  /*2230*/  STS [R59+0xa0], R52 ;  /* 0x0000a0343b007388 */ /* 0x0003e20000000800 */
[----:B------:R-:W-:Y:S01]  /*2240*/  IMAD.IADD R11, R4, 0x1, R11 ;  /* 0x00000001040b7824 */ /* 0x000fe200078e020b */
[----:B------:R-:W-:Y:S01]  /*2250*/  LOP3.LUT R4, R0, 0x18, RZ, 0xfc, !PT ;  /* 0x0000001800047812 */ /* 0x000fe200078efcff */
[----:B------:R-:W-:Y:S01]  /*2260*/  IMAD.SHL.U32 R217, R217, 0x2, RZ ;  /* 0x00000002d9d97824 */ /* 0x000fe200078e00ff */
[----:B------:R-:W-:Y:S01]  /*2270*/  STS [R60+0x8a0], R55 ;  /* 0x0008a0373c007388 */ /* 0x000fe20000000800 */
[----:B------:R-:W-:Y:S01]  /*2280*/  ISETP.GE.AND P0, PT, R197, 0x300, PT ;  /* 0x00000300c500780c */ /* 0x000fe20003f06270 */
[----:B------:R-:W-:Y:S01]  /*2290*/  IMAD.SHL.U32 R61, R3, 0x2, RZ ;  /* 0x00000002033d7824 */ /* 0x000fe200078e00ff */
[----:B------:R-:W-:Y:S01]  /*22a0*/  F2FP.BF16.PACK_AB R67, R67, R66 ;  /* 0x000000424343723e */ /* 0x000fe200000010ff */
[----:B------:R2:W-:Y:S01]  /*22b0*/  STS [R59+0xc0], R56 ;  /* 0x0000c0383b007388 */ /* 0x0005e20000000800 */
[----:B------:R-:W-:Y:S01]  /*22c0*/  IMAD.SHL.U32 R63, R9, 0x2, RZ ;  /* 0x00000002093f7824 */ /* 0x000fe200078e00ff */
[----:B------:R-:W-:Y:S01]  /*22d0*/  ISETP.LT.AND P3, PT, R6, 0x4d, !P0 ;  /* 0x0000004d0600780c */ /* 0x000fe20004761270 */
[----:B------:R-:W-:Y:S01]  /*22e0*/  IMAD.SHL.U32 R64, R11, 0x2, RZ ;  /* 0x000000020b407824 */ /* 0x000fe200078e00ff */
[----:B------:R-:W-:Y:S01]  /*22f0*/  STS [R60+0x8c0], R13 ;  /* 0x0008c00d3c007388 */ /* 0x000fe20000000800 */
[----:B------:R-:W-:-:S02]  /*2300*/  ISETP.LT.AND P2, PT, R4, 0x4d, !P0 ;  /* 0x0000004d0400780c */ /* 0x000fc40004741270 */
[----:B------:R-:W-:Y:S01]  /*2310*/  F2FP.BF16.PACK_AB R68, R69, R68 ;  /* 0x000000444544723e */ /* 0x000fe200000010ff */
[----:B------:R-:W-:Y:S01]  /*2320*/  STS [R59+0xe0], R10 ;  /* 0x0000e00a3b007388 */ /* 0x000fe20000000800 */
[----:B------:R-:W-:Y:S02]  /*2330*/  F2FP.BF16.PACK_AB R71, R71, R70 ;  /* 0x000000464747723e */ /* 0x000fe400000010ff */
[----:B------:R-:W-:Y:S01]  /*2340*/  F2FP.BF16.PACK_AB R72, R73, R72 ;  /* 0x000000484948723e */ /* 0x000fe200000010ff */
[----:B------:R-:W-:Y:S01]  /*2350*/  STS [R60+0x8e0], R15 ;  /* 0x0008e00f3c007388 */ /* 0x000fe20000000800 */
[----:B------:R-:W-:Y:S02]  /*2360*/  F2FP.BF16.PACK_AB R75, R75, R74 ;  /* 0x0000004a4b4b723e */ /* 0x000fe400000010ff */
[----:B------:R-:W-:Y:S01]  /*2370*/  F2FP.BF16.PACK_AB R88, R89, R88 ;  /* 0x000000585958723e */ /* 0x000fe200000010ff */
[----:B------:R-:W-:Y:S01]  /*2380*/  BAR.SYNC.DEFER_BLOCKING 0x0 ;  /* 0x0000000000007b1d */ /* 0x000fe20000010000 */
        /* <DEDUP_REMOVED lines=9> */
[----:B------:R-:W-:Y:S02]  /*2420*/  LOP3.LUT R8, R0, 0x8, RZ, 0xfc, !PT ;  /* 0x0000000800087812 */ /* 0x000fe400078efcff */
[----:B------:R-:W-:Y:S02]  /*2430*/  F2FP.BF16.PACK_AB R108, R109, R108 ;  /* 0x0000006c6d6c723e */ /* 0x000fe400000010ff */
[----:B------:R-:W-:Y:S01]  /*2440*/  ISETP.LT.AND P4, PT, R8, 0x4d, !P0 ;  /* 0x0000004d0800780c */ /* 0x000fe20004781270 */
[----:B------:R-:W3:Y:S01]  /*2450*/  LDS.128 R20, [R217] ;  /* 0x00000000d9147984 */ /* 0x000ee20000000c00 */
[----:B------:R-:W-:-:S02]  /*2460*/  F2FP.BF16.PACK_AB R111, R111, R110 ;  /* 0x0000006e6f6f723e */ /* 0x000fc400000010ff */
[----:B------:R-:W-:Y:S01]  /*2470*/  F2FP.BF16.PACK_AB R112, R113, R112 ;  /* 0x000000707170723e */ /* 0x000fe200000010ff */
[----:B------:R-:W4:Y:S01]  /*2480*/  LDS.128 R24, [R61+0x800] ;  /* 0x000800003d187984 */ /* 0x000f220000000c00 */
[----:B------:R-:W-:Y:S02]  /*2490*/  F2FP.BF16.PACK_AB R115, R115, R114 ;  /* 0x000000727373723e */ /* 0x000fe400000010ff */
[----:B------:R-:W-:Y:S01]  /*24a0*/  F2FP.BF16.PACK_AB R116, R117, R116 ;  /* 0x000000747574723e */ /* 0x000fe200000010ff */
[----:B------:R-:W1:Y:S01]  /*24b0*/  LDS.128 R28, [R63+0x1000] ;  /* 0x001000003f1c7984 */ /* 0x000e620000000c00 */
[----:B------:R-:W-:Y:S02]  /*24c0*/  F2FP.BF16.PACK_AB R119, R119, R118 ;  /* 0x000000767777723e */ /* 0x000fe400000010ff */
[----:B------:R-:W-:Y:S01]  /*24d0*/  F2FP.BF16.PACK_AB R120, R121, R120 ;  /* 0x000000787978723e */ /* 0x000fe200000010ff */
[----:B------:R-:W1:Y:S01]  /*24e0*/  LDS.128 R4, [R64+0x1800] ;  /* 0x0018000040047984 */ /* 0x000e620000000c00 */
[----:B------:R-:W-:-:S02]  /*24f0*/  F2FP.BF16.PACK_AB R123, R123, R122 ;  /* 0x0000007a7b7b723e */ /* 0x000fc400000010ff */
[----:B------:R-:W-:Y:S01]  /*2500*/  F2FP.BF16.PACK_AB R124, R125, R124 ;  /* 0x0000007c7d7c723e */ /* 0x000fe200000010ff */
[----:B------:R-:W-:Y:S01]  /*2510*/  BAR.SYNC.DEFER_BLOCKING 0x0 ;  /* 0x0000000000007b1d */ /* 0x000fe20000010000 */
[----:B------:R-:W-:Y:S02]  /*2520*/  F2FP.BF16.PACK_AB R127, R127, R126 ;  /* 0x0000007e7f7f723e */ /* 0x000fe400000010ff */
[----:B------:R-:W-:Y:S02]  /*2530*/  F2FP.BF16.PACK_AB R128, R129, R128 ;  /* 0x000000808180723e */ /* 0x000fe400000010ff */
[----:B------:R-:W-:Y:S02]  /*2540*/  F2FP.BF16.PACK_AB R131, R131, R130 ;  /* 0x000000828383723e */ /* 0x000fe400000010ff */
        /* <DEDUP_REMOVED lines=8> */
[----:B------:R-:W-:Y:S01]  /*25d0*/  F2FP.BF16.PACK_AB R148, R149, R148 ;  /* 0x000000949594723e */ /* 0x000fe200000010ff */
[----:B------:R-:W-:Y:S01]  /*25e0*/  STS [R59], R12 ;  /* 0x0000000c3b007388 */ /* 0x000fe20000000800 */
[----:B------:R-:W-:Y:S02]  /*25f0*/  F2FP.BF16.PACK_AB R151, R151, R150 ;  /* 0x000000969797723e */ /* 0x000fe400000010ff */
[----:B------:R-:W-:Y:S01]  /*2600*/  F2FP.BF16.PACK_AB R152, R153, R152 ;  /* 0x000000989998723e */ /* 0x000fe200000010ff */
[----:B------:R-:W-:Y:S01]  /*2610*/  STS [R60+0x800], R67 ;  /* 0x000800433c007388 */ /* 0x000fe20000000800 */
[----:B------:R-:W-:Y:S02]  /*2620*/  F2FP.BF16.PACK_AB R155, R155, R154 ;  /* 0x0000009a9b9b723e */ /* 0x000fe400000010ff */
[----:B------:R-:W-:Y:S01]  /*2630*/  F2FP.BF16.PACK_AB R156, R157, R156 ;  /* 0x0000009c9d9c723e */ /* 0x000fe200000010ff */
[----:B------:R-:W-:Y:S01]  /*2640*/  STS [R59+0x20], R68 ;  /* 0x000020443b007388 */ /* 0x000fe20000000800 */
[----:B------:R-:W-:-:S02]  /*2650*/  F2FP.BF16.PACK_AB R159, R159, R158 ;  /* 0x0000009e9f9f723e */ /* 0x000fc400000010ff */
[----:B------:R-:W-:Y:S01]  /*2660*/  F2FP.BF16.PACK_AB R160, R161, R160 ;  /* 0x000000a0a1a0723e */ /* 0x000fe200000010ff */
[----:B------:R-:W-:Y:S01]  /*2670*/  STS [R60+0x820], R71 ;  /* 0x000820473c007388 */ /* 0x000fe20000000800 */
[----:B------:R-:W-:Y:S02]  /*2680*/  F2FP.BF16.PACK_AB R163, R163, R162 ;  /* 0x000000a2a3a3723e */ /* 0x000fe400000010ff */
[----:B------:R-:W-:Y:S01]  /*2690*/  F2FP.BF16.PACK_AB R164, R165, R164 ;  /* 0x000000a4a5a4723e */ /* 0x000fe200000010ff */
[----:B------:R-:W-:Y:S01]  /*26a0*/  STS [R59+0x40], R72 ;  /* 0x000040483b007388 */ /* 0x000fe20000000800 */
[----:B------:R-:W-:Y:S02]  /*26b0*/  F2FP.BF16.PACK_AB R167, R167, R166 ;  /* 0x000000a6a7a7723e */ /* 0x000fe400000010ff */
[----:B------:R-:W-:Y:S01]  /*26c0*/  F2FP.BF16.PACK_AB R168, R169, R168 ;  /* 0x000000a8a9a8723e */ /* 0x000fe200000010ff */
[----:B------:R-:W-:Y:S01]  /*26d0*/  STS [R60+0x840], R75 ;  /* 0x0008404b3c007388 */ /* 0x000fe20000000800 */
[----:B------:R-:W-:-:S02]  /*26e0*/  F2FP.BF16.PACK_AB R171, R171, R170 ;  /* 0x000000aaabab723e */ /* 0x000fc400000010ff */
[C---:B------:R-:W-:Y:S01]  /*26f0*/  ISETP.LT.AND P5, PT, R0.reuse, 0x4d, !P0 ;  /* 0x0000004d0000780c */ /* 0x040fe200047a1270 */
[----:B------:R-:W-:Y:S01]  /*2700*/  STS [R59+0x60], R88 ;  /* 0x000060583b007388 */ /* 0x000fe20000000800 */
[----:B------:R-:W-:Y:S02]  /*2710*/  LOP3.LUT R2, R0, 0x20, RZ, 0xfc, !PT ;  /* 0x0000002000027812 */ /* 0x000fe400078efcff */
[----:B-1----:R-:W-:Y:S01]  /*2720*/  IADD3 R52, R58, 0x1800, RZ ;  /* 0x000018003a347810 */ /* 0x002fe20007ffe0ff */
[----:B------:R-:W-:Y:S01]  /*2730*/  STS [R60+0x860], R91 ;  /* 0x0008605b3c007388 */ /* 0x000fe20000000800 */
[----:B------:R-:W-:Y:S01]  /*2740*/  ISETP.LT.AND P6, PT, R2, 0x4d, !P0 ;  /* 0x0000004d0200780c */ /* 0x000fe200047c1270 */
[CC--:B------:R-:W-:Y:S01]  /*2750*/  IMAD.WIDE R2, R58.reuse, R199.reuse, c[0x0][0x170] ;  /* 0x00005c003a027625 */ /* 0x0c0fe200078e02c7 */
[----:B------:R-:W-:Y:S01]  /*2760*/  IADD3 R54, R58, 0x3000, RZ ;  /* 0x000030003a367810 */ /* 0x000fe20007ffe0ff */
[----:B------:R-:W-:Y:S01]  /*2770*/  STS [R59+0x80], R92 ;  /* 0x0000805c3b007388 */ /* 0x000fe20000000800 */
[----:B--2---:R-:W-:Y:S01]  /*2780*/  LOP3.LUT R56, R0, 0x30, RZ, 0xfc, !PT ;  /* 0x0000003000387812 */ /* 0x004fe200078efcff */
[-C--:B------:R-:W-:Y:S01]  /*2790*/  IMAD.WIDE R52, R52, R199.reuse, c[0x0][0x170] ;  /* 0x00005c0034347625 */ /* 0x080fe200078e02c7 */
[----:B------:R-:W-:Y:S01]  /*27a0*/  LOP3.LUT R57, R0, 0x28, RZ, 0xfc, !PT ;  /* 0x0000002800397812 */ /* 0x000fe200078efcff */
[----:B------:R-:W-:Y:S01]  /*27b0*/  STS [R60+0x880], R95 ;  /* 0x0008805f3c007388 */ /* 0x000fe20000000800 */
[----:B------:R-:W-:Y:S01]  /*27c0*/  IADD3 R62, R58, 0x6000, RZ ;  /* 0x000060003a3e7810 */ /* 0x000fe20007ffe0ff */
[----:B------:R-:W-:Y:S01]  /*27d0*/  IMAD.WIDE R54, R54, R199, c[0x0][0x170] ;  /* 0x00005c0036367625 */ /* 0x000fe200078e02c7 */
[----:B------:R-:W-:Y:S01]  /*27e0*/  ISETP.LT.AND P1, PT, R198, RZ, !P0 ;  /* 0x000000ffc600720c */ /* 0x000fe20004721270 */
[----:B------:R-:W-:Y:S04]  /*27f0*/  STS [R59+0xa0], R96 ;  /* 0x0000a0603b007388 */ /* 0x000fe80000000800 */
[----:B------:R-:W-:Y:S04]  /*2800*/  STS [R60+0x8a0], R99 ;  /* 0x0008a0633c007388 */ /* 0x000fe80000000800 */
[----:B------:R-:W-:Y:S04]  /*2810*/  STS [R59+0xc0], R100 ;  /* 0x0000c0643b007388 */ /* 0x000fe80000000800 */
[----:B------:R-:W-:Y:S04]  /*2820*/  STS [R60+0x8c0], R103 ;  /* 0x0008c0673c007388 */ /* 0x000fe80000000800 */
[----:B------:R-:W-:Y:S04]  /*2830*/  STS [R59+0xe0], R104 ;  /* 0x0000e0683b007388 */ /* 0x000fe80000000800 */
[----:B------:R-:W-:Y:S04]  /*2840*/  STS [R60+0x8e0], R107 ;  /* 0x0008e06b3c007388 */ /* 0x000fe80000000800 */
[----:B------:R-:W-:Y:S06]  /*2850*/  BAR.SYNC.DEFER_BLOCKING 0x0 ;  /* 0x0000000000007b1d */ /* 0x000fec0000010000 */
[----:B------:R-:W1:Y:S04]  /*2860*/  LDS.128 R40, [R217] ;  /* 0x00000000d9287984 */ /* 0x000e680000000c00 */
[----:B------:R-:W2:Y:S04]  /*2870*/  LDS.128 R8, [R61+0x800] ;  /* 0x000800003d087984 */ /* 0x000ea80000000c00 */
[----:B------:R-:W1:Y:S04]  /*2880*/  LDS.128 R12, [R63+0x1000] ;  /* 0x001000003f0c7984 */ /* 0x000e680000000c00 */
[----:B------:R-:W1:Y:S04]  /*2890*/  LDS.128 R16, [R64+0x1800] ;  /* 0x0018000040107984 */ /* 0x000e680000000c00 */
[----:B------:R-:W-:Y:S06]  /*28a0*/  BAR.SYNC.DEFER_BLOCKING 0x0 ;  /* 0x0000000000007b1d */ /* 0x000fec0000010000 */
[----:B------:R-:W-:Y:S04]  /*28b0*/  STS [R59], R108 ;  /* 0x0000006c3b007388 */ /* 0x000fe80000000800 */
[----:B------:R-:W-:Y:S04]  /*28c0*/  STS [R60+0x800], R111 ;  /* 0x0008006f3c007388 */ /* 0x000fe80000000800 */
        /* <DEDUP_REMOVED lines=16> */
[----:B------:R-:W1:Y:S04]  /*29d0*/  LDS.128 R48, [R61+0x800] ;  /* 0x000800003d307984 */ /* 0x000e680000000c00 */
        /* <DEDUP_REMOVED lines=18> */
[----:B------:R1:W-:Y:S04]  /*2b00*/  STS [R60+0x8e0], R171 ;  /* 0x0008e0ab3c007388 */ /* 0x0003e80000000800 */
[----:B------:R-:W-:Y:S01]  /*2b10*/  BAR.SYNC.DEFER_BLOCKING 0x0 ;  /* 0x0000000000007b1d */ /* 0x000fe20000010000 */
[----:B-1----:R-:W-:-:S05]  /*2b20*/  IADD3 R60, R58, 0x4800, RZ ;  /* 0x000048003a3c7810 */ /* 0x002fca0007ffe0ff */
[----:B------:R-:W1:Y:S04]  /*2b30*/  LDS.128 R216, [R217] ;  /* 0x00000000d9d87984 */ /* 0x000e680000000c00 */
[----:B------:R-:W1:Y:S04]  /*2b40*/  LDS.128 R68, [R61+0x800] ;  /* 0x000800003d447984 */ /* 0x000e680000000c00 */
[----:B------:R-:W1:Y:S04]  /*2b50*/  LDS.128 R72, [R63+0x1000] ;  /* 0x001000003f487984 */ /* 0x000e680000000c00 */
[----:B---3--:R3:W-:Y:S01]  /*2b60*/  @P5 STG.E.128 [R2.64], R20 ;  /* 0x0000001402005986 */ /* 0x0087e2000c101d06 */
[----:B------:R-:W-:-:S03]  /*2b70*/  ISETP.LT.AND P5, PT, R57, 0x4d, !P0 ;  /* 0x0000004d3900780c */ /* 0x000fc600047a1270 */
[----:B----4-:R4:W-:Y:S01]  /*2b80*/  @P4 STG.E.128 [R52.64], R24 ;  /* 0x0000001834004986 */ /* 0x0109e2000c101d06 */
[----:B------:R-:W-:Y:S02]  /*2b90*/  ISETP.LT.AND P4, PT, R56, 0x4d, !P0 ;  /* 0x0000004d3800780c */ /* 0x000fe40004781270 */
[----:B------:R-:W-:Y:S01]  /*2ba0*/  LOP3.LUT R56, R0, 0x38, RZ, 0xfc, !PT ;  /* 0x0000003800387812 */ /* 0x000fe200078efcff */
[----:B------:R1:W-:Y:S03]  /*2bb0*/  @P3 STG.E.128 [R54.64], R28 ;  /* 0x0000001c36003986 */ /* 0x0003e6000c101d06 */
[----:B------:R-:W-:Y:S01]  /*2bc0*/  ISETP.LT.AND P3, PT, R56, 0x4d, !P0 ;  /* 0x0000004d3800780c */ /* 0x000fe20004761270 */
[-C--:B---3--:R-:W-:Y:S01]  /*2bd0*/  IMAD.WIDE R2, R60, R199.reuse, c[0x0][0x170] ;  /* 0x00005c003c027625 */ /* 0x088fe200078e02c7 */
[C---:B------:R-:W-:Y:S02]  /*2be0*/  LOP3.LUT R22, R0.reuse, 0x40, RZ, 0xfc, !PT ;  /* 0x0000004000167812 */ /* 0x040fe400078efcff */
[----:B------:R-:W-:Y:S01]  /*2bf0*/  LOP3.LUT R0, R0, 0x48, RZ, 0xfc, !PT ;  /* 0x0000004800007812 */ /* 0x000fe200078efcff */
[----:B------:R-:W-:Y:S01]  /*2c00*/  IMAD.WIDE R20, R62, R199, c[0x0][0x170] ;  /* 0x00005c003e147625 */ /* 0x000fe200078e02c7 */
[----:B------:R3:W-:Y:S01]  /*2c10*/  @P2 STG.E.128 [R2.64], R4 ;  /* 0x0000000402002986 */ /* 0x0007e2000c101d06 */
[----:B------:R-:W-:-:S02]  /*2c20*/  ISETP.LT.AND P2, PT, R22, 0x4d, !P0 ;  /* 0x0000004d1600780c */ /* 0x000fc40004741270 */
[----:B------:R-:W-:Y:S01]  /*2c30*/  ISETP.LT.AND P0, PT, R0, 0x4d, !P0 ;  /* 0x0000004d0000780c */ /* 0x000fe20004701270 */
[----:B------:R3:W-:Y:S01]  /*2c40*/  @P6 STG.E.128 [R20.64], R40 ;  /* 0x0000002814006986 */ /* 0x0007e2000c101d06 */
[C---:B------:R-:W-:Y:S02]  /*2c50*/  IADD3 R22, R58.reuse, 0x7800, RZ ;  /* 0x000078003a167810 */ /* 0x040fe40007ffe0ff */
[C---:B------:R-:W-:Y:S02]  /*2c60*/  IADD3 R0, R58.reuse, 0xa800, RZ ;  /* 0x0000a8003a007810 */ /* 0x040fe40007ffe0ff */
[----:B----4-:R-:W-:Y:S01]  /*2c70*/  IADD3 R24, R58, 0x9000, RZ ;  /* 0x000090003a187810 */ /* 0x010fe20007ffe0ff */
[-C--:B------:R-:W-:Y:S01]  /*2c80*/  IMAD.WIDE R22, R22, R199.reuse, c[0x0][0x170] ;  /* 0x00005c0016167625 */ /* 0x080fe200078e02c7 */
[C---:B------:R-:W-:Y:S02]  /*2c90*/  IADD3 R26, R58.reuse, 0xc000, RZ ;  /* 0x0000c0003a1a7810 */ /* 0x040fe40007ffe0ff */
[----:B-1----:R-:W-:Y:S01]  /*2ca0*/  IADD3 R28, R58, 0xd800, RZ ;  /* 0x0000d8003a1c7810 */ /* 0x002fe20007ffe0ff */
[-C--:B------:R-:W-:Y:S01]  /*2cb0*/  IMAD.WIDE R24, R24, R199.reuse, c[0x0][0x170] ;  /* 0x00005c0018187625 */ /* 0x080fe200078e02c7 */
[----:B------:R-:W-:Y:S01]  /*2cc0*/  IADD3 R30, R58, 0x15000, RZ ;  /* 0x000150003a1e7810 */ /* 0x000fe20007ffe0ff */
[----:B--2---:R1:W-:Y:S02]  /*2cd0*/  @P5 STG.E.128 [R22.64], R8 ;  /* 0x0000000816005986 */ /* 0x0043e4000c101d06 */
[-C--:B---3--:R-:W-:Y:S01]  /*2ce0*/  IMAD.WIDE R2, R0, R199.reuse, c[0x0][0x170] ;  /* 0x00005c0000027625 */ /* 0x088fe200078e02c7 */
[C---:B------:R-:W-:Y:S01]  /*2cf0*/  IADD3 R0, R58.reuse, 0x10800, RZ ;  /* 0x000108003a007810 */ /* 0x040fe20007ffe0ff */
[----:B------:R-:W-:Y:S01]  /*2d00*/  @P4 STG.E.128 [R24.64], R12 ;  /* 0x0000000c18004986 */ /* 0x000fe2000c101d06 */
[----:B------:R-:W-:Y:S01]  /*2d10*/  IADD3 R20, R58, 0xf000, RZ ;  /* 0x0000f0003a147810 */ /* 0x000fe20007ffe0ff */
[-C--:B------:R-:W-:Y:S01]  /*2d20*/  IMAD.WIDE R4, R26, R199.reuse, c[0x0][0x170] ;  /* 0x00005c001a047625 */ /* 0x080fe200078e02c7 */
[----:B------:R-:W-:Y:S01]  /*2d30*/  IADD3 R26, R58, 0x12000, RZ ;  /* 0x000120003a1a7810 */ /* 0x000fe20007ffe0ff */
[----:B------:R2:W-:Y:S02]  /*2d40*/  @P3 STG.E.128 [R2.64], R16 ;  /* 0x0000001002003986 */ /* 0x0005e4000c101d06 */
[-C--:B------:R-:W-:Y:S01]  /*2d50*/  IMAD.WIDE R6, R28, R199.reuse, c[0x0][0x170] ;  /* 0x00005c001c067625 */ /* 0x080fe200078e02c7 */
[----:B------:R-:W-:Y:S01]  /*2d60*/  IADD3 R28, R58, 0x13800, RZ ;  /* 0x000138003a1c7810 */ /* 0x000fe20007ffe0ff */
[----:B------:R3:W-:Y:S02]  /*2d70*/  @P2 STG.E.128 [R4.64], R44 ;  /* 0x0000002c04002986 */ /* 0x0007e4000c101d06 */
[----:B------:R-:W-:-:S02]  /*2d80*/  IMAD.WIDE R20, R20, R199, c[0x0][0x170] ;  /* 0x00005c0014147625 */ /* 0x000fc400078e02c7 */
[----:B------:R4:W-:Y:S02]  /*2d90*/  @P0 STG.E.128 [R6.64], R48 ;  /* 0x0000003006000986 */ /* 0x0009e4000c101d06 */
[-C--:B-1----:R-:W-:Y:S02]  /*2da0*/  IMAD.WIDE R8, R0, R199.reuse, c[0x0][0x170] ;  /* 0x00005c0000087625 */ /* 0x082fe400078e02c7 */
[----:B------:R4:W-:Y:S02]  /*2db0*/  @P1 STG.E.128 [R20.64], R32 ;  /* 0x0000002014001986 */ /* 0x0009e4000c101d06 */
[-C--:B------:R-:W-:Y:S02]  /*2dc0*/  IMAD.WIDE R10, R26, R199.reuse, c[0x0][0x170] ;  /* 0x00005c001a0a7625 */ /* 0x080fe400078e02c7 */
[----:B------:R4:W-:Y:S02]  /*2dd0*/  @P1 STG.E.128 [R8.64], R36 ;  /* 0x0000002408001986 */ /* 0x0009e4000c101d06 */
[----:B--2---:R-:W-:-:S02]  /*2de0*/  IMAD.WIDE R2, R28, R199, c[0x0][0x170] ;  /* 0x00005c001c027625 */ /* 0x004fc400078e02c7 */
[----:B------:R4:W-:Y:S02]  /*2df0*/  @P1 STG.E.128 [R10.64], R216 ;  /* 0x000000d80a001986 */ /* 0x0009e4000c101d06 */
[----:B---3--:R-:W-:Y:S02]  /*2e00*/  IMAD.WIDE R4, R30, R199, c[0x0][0x170] ;  /* 0x00005c001e047625 */ /* 0x008fe400078e02c7 */
[----:B------:R4:W-:Y:S04]  /*2e10*/  @P1 STG.E.128 [R2.64], R68 ;  /* 0x0000004402001986 */ /* 0x0009e8000c101d06 */
[----:B------:R4:W-:Y:S01]  /*2e20*/  @P1 STG.E.128 [R4.64], R72 ;  /* 0x0000004804001986 */ /* 0x0009e2000c101d06 */
[----:B------:R-:W-:Y:S05]  /*2e30*/  @!P1 EXIT ;  /* 0x000000000000994d */ /* 0x000fea0003800000 */
[----:B------:R-:W1:Y:S01]  /*2e40*/  LDS.128 R64, [R64+0x1800] ;  /* 0x0018000040407984 */ /* 0x000e620000000c00 */
[----:B----4-:R-:W-:-:S05]  /*2e50*/  IADD3 R2, R58, 0x16800, RZ ;  /* 0x000168003a027810 */ /* 0x010fca0007ffe0ff */
[----:B------:R-:W-:-:S05]  /*2e60*/  IMAD.WIDE R2, R2, R199, c[0x0][0x170] ;  /* 0x00005c0002027625 */ /* 0x000fca00078e02c7 */
[----:B-1----:R-:W-:Y:S01]  /*2e70*/  STG.E.128 [R2.64], R64 ;  /* 0x0000004002007986 */ /* 0x002fe2000c101d06 */
[----:B------:R-:W-:Y:S05]  /*2e80*/  EXIT ;  /* 0x000000000000794d */ /* 0x000fea0003800000 */
.L_x_1:
[----:B------:R-:W-:-:S00]  /*2e90*/  BRA `(.L_x_1) ;  /* 0xfffffff000007947 */ /* 0x000fc0000383ffff */
[----:B------:R-:W-:-:S00]  /*2ea0*/  NOP ;  /* 0x0000000000007918 */ /* 0x000fc00000000000 */
        /* <DEDUP_REMOVED lines=13> */
.L_x_2:


//--------------------- .nv.shared.triton_mm      --------------------------
	.section	.nv.shared.triton_mm,"aw",@nobits
	.sectionflags	@""
	.align	16
